def gluon_wgmma(
    a_ptr,
    b_ptr,
    c_ptr,
    M,
    N,
    K,
    stride_am,
    stride_bk,
    stride_cm,
    BLOCK_M: gl.constexpr,
    BLOCK_N: gl.constexpr,
    BLOCK_K: gl.constexpr,
    DTYPE: gl.constexpr,
    A_LAYOUT: gl.constexpr,
    B_LAYOUT: gl.constexpr,
    C_LAYOUT: gl.constexpr,
    B_SHAPE: gl.constexpr,
    TRANS_B: gl.constexpr,
    NUM_BUFFERS: gl.constexpr,
    NUM_WARPS: gl.constexpr,
):
    a_desc = tma.make_tensor_descriptor(
        a_ptr, [M, K], [stride_am, 1], [BLOCK_M, BLOCK_K], A_LAYOUT
    )
    b_desc = tma.make_tensor_descriptor(
        b_ptr,
        [N, K] if TRANS_B else [K, N],
        [stride_bk, 1],
        B_SHAPE,
        B_LAYOUT,
    )
    c_desc = tma.make_tensor_descriptor(
        c_ptr, [M, N], [stride_cm, 1], [BLOCK_M, BLOCK_N], C_LAYOUT
    )

    a_bufs = gl.allocate_shared_memory(
        DTYPE, [NUM_BUFFERS, BLOCK_M, BLOCK_K], A_LAYOUT
    )
    b_bufs = gl.allocate_shared_memory(DTYPE, [NUM_BUFFERS] + B_SHAPE, B_LAYOUT)

    pid_m = gl.program_id(0)
    pid_n = gl.program_id(1)
    off_m = pid_m * BLOCK_M
    off_n = pid_n * BLOCK_N

    mma_layout: gl.constexpr = pick_wgmma_layout(DTYPE, BLOCK_M, BLOCK_N, NUM_WARPS)
    acc = warpgroup_mma_init(
        gl.zeros((BLOCK_M, BLOCK_N), dtype=gl.float32, layout=mma_layout)
    )

    bars = gl.allocate_shared_memory(
        gl.int64, [NUM_BUFFERS, 1], mbarrier.MBarrierLayout()
    )
    for i in gl.static_range(NUM_BUFFERS):
        mbarrier.init(bars.index(i), count=1)
    idx = 0
    phase = 0

    for k in range(0, K, BLOCK_K):
        a = a_bufs.index(idx)
        b = b_bufs.index(idx)
        bar = bars.index(idx)
        mbarrier.expect(bar, a_desc.block_type.nbytes + b_desc.block_type.nbytes)
        tma.async_copy_global_to_shared(a_desc, [off_m, k], bar, a)
        tma.async_copy_global_to_shared(
            b_desc, [off_n, k] if TRANS_B else [k, off_n], bar, b
        )
        mbarrier.wait(bar, phase=phase)

        if TRANS_B:
            b = b.permute((1, 0))
        acc = warpgroup_mma_wait(num_outstanding=0, deps=(acc,))
        acc = warpgroup_mma(a, b, acc, is_async=True)

        idx += 1
        if idx == NUM_BUFFERS:
            idx = 0
            phase ^= 1

    acc = warpgroup_mma_wait(num_outstanding=0, deps=(acc,))
    for i in gl.static_range(NUM_BUFFERS):
        mbarrier.invalidate(bars.index(i))

    c_smem = gl.allocate_shared_memory(DTYPE, [BLOCK_M, BLOCK_N], C_LAYOUT)
    c_smem.store(acc.to(DTYPE))
    fence_async_shared()
    tma.async_copy_shared_to_global(c_desc, [off_m, off_n], c_smem)
    tma.store_wait(pendings=0)

# config = {"BLOCK_K": 64, "BLOCK_M": 256, "BLOCK_N": 128, "arch": "sm_90", "dtype": "bf16", "num_buffers": 3, "num_warps": 8, "trans_b": 0}
# arch = sm_90


// ===== COMPILED SASS (sm_90a) =====

	.target	sm_90a

	.elftype	@"ET_EXEC"


//--------------------- .note.nv.tkinfo           --------------------------
	.section	.note.nv.tkinfo,"",@"SHT_NOTE"
	.sectionflags	@"SHF_NOTE_NV_TKINFO"
	.tkinfo
        /*0018*/ 	.word	0x00000002
        /*0030*/ 	.string	""
        /*0030*/ 	.string	"ptxas"
        /*0030*/ 	.string	"Cuda compilation tools, release 13.0, V13.0.88"
        /*0030*/ 	.string	"Build cuda_13.0.r13.0/compiler.36424714_0"
        /*0030*/ 	.string	"-v  -suppress-debug-info  -lineinfo  -arch sm_90a "



//--------------------- .note.nv.cuinfo           --------------------------
	.section	.note.nv.cuinfo,"",@"SHT_NOTE"
	.sectionflags	@"SHF_NOTE_NV_CUINFO"
        /*0018*/ 	.short	0x0002
        /*001a*/ 	.short	0x005a
        /*001c*/ 	.short	0x0082
	.zero		2


//--------------------- .nv.info                  --------------------------
	.section	.nv.info,"",@"SHT_CUDA_INFO"
	.align	4


	//----- nvinfo : EIATTR_REGCOUNT
	.align		4
        /*0000*/ 	.byte	0x04, 0x2f
        /*0002*/ 	.short	(.L_1 - .L_0)
	.align		4
.L_0:
        /*0004*/ 	.word	index@(gluon_wgmma)
        /*0008*/ 	.word	0x0000009a


	//----- nvinfo : EIATTR_FRAME_SIZE
	.align		4
.L_1:
        /*000c*/ 	.byte	0x04, 0x11
        /*000e*/ 	.short	(.L_3 - .L_2)
	.align		4
.L_2:
        /*0010*/ 	.word	index@(gluon_wgmma)
        /*0014*/ 	.word	0x00000000


	//----- nvinfo : EIATTR_MIN_STACK_SIZE
	.align		4
.L_3:
        /*0018*/ 	.byte	0x04, 0x12
        /*001a*/ 	.short	(.L_5 - .L_4)
	.align		4
.L_4:
        /*001c*/ 	.word	index@(gluon_wgmma)
        /*0020*/ 	.word	0x00000000
.L_5:


//--------------------- .nv.compat                --------------------------
	.section	.nv.compat,"",@"SHT_CUDA_COMPAT_INFO"
	.align	4
        /*0000*/ 	.byte	0x02, 0x09, 0x01, 0x00, 0x02, 0x02, 0x04, 0x00, 0x02, 0x05, 0x05, 0x00, 0x03, 0x07, 0x01, 0x01
        /*0010*/ 	.byte	0x02, 0x03, 0x03, 0x00, 0x02, 0x06, 0x01, 0x00, 0x04, 0x0b, 0x08, 0x00, 0x00, 0x00, 0x00, 0x00
        /*0020*/ 	.byte	0x00, 0x00, 0x00, 0x00


//--------------------- .nv.info.gluon_wgmma      --------------------------
	.section	.nv.info.gluon_wgmma,"",@"SHT_CUDA_INFO"
	.sectionflags	@""
	.align	4


	//----- nvinfo : EIATTR_CUDA_API_VERSION
	.align		4
        /*0000*/ 	.byte	0x04, 0x37
        /*0002*/ 	.short	(.L_7 - .L_6)
.L_6:
        /*0004*/ 	.word	0x00000082


	//----- nvinfo : EIATTR_KPARAM_INFO
	.align		4
.L_7:
        /*0008*/ 	.byte	0x04, 0x17
        /*000a*/ 	.short	(.L_9 - .L_8)
.L_8:
        /*000c*/ 	.word	0x00000000
        /*0010*/ 	.short	0x000a
        /*0012*/ 	.short	0x0048
        /*0014*/ 	.byte	0x00, 0xf4, 0x21, 0x00


	//----- nvinfo : EIATTR_KPARAM_INFO
	.align		4
.L_9:
        /*0018*/ 	.byte	0x04, 0x17
        /*001a*/ 	.short	(.L_11 - .L_10)
.L_10:
        /*001c*/ 	.word	0x00000000
        /*0020*/ 	.short	0x0009
        /*0022*/ 	.short	0x0040
        /*0024*/ 	.byte	0x00, 0xf4, 0x21, 0x00


	//----- nvinfo : EIATTR_KPARAM_INFO
	.align		4
.L_11:
        /*0028*/ 	.byte	0x04, 0x17
        /*002a*/ 	.short	(.L_13 - .L_12)
.L_12:
        /*002c*/ 	.word	0x00000000
        /*0030*/ 	.short	0x0008
        /*0032*/ 	.short	0x0038
        /*0034*/ 	.byte	0x00, 0xf0, 0x21, 0x00


	//----- nvinfo : EIATTR_KPARAM_INFO
	.align		4
.L_13:
        /*0038*/ 	.byte	0x04, 0x17
        /*003a*/ 	.short	(.L_15 - .L_14)
.L_14:
        /*003c*/ 	.word	0x00000000
        /*0040*/ 	.short	0x0007
        /*0042*/ 	.short	0x0030
        /*0044*/ 	.byte	0x00, 0xf0, 0x21, 0x00


	//----- nvinfo : EIATTR_KPARAM_INFO
	.align		4
.L_15:
        /*0048*/ 	.byte	0x04, 0x17
        /*004a*/ 	.short	(.L_17 - .L_16)
.L_16:
        /*004c*/ 	.word	0x00000000
        /*0050*/ 	.short	0x0006
        /*0052*/ 	.short	0x0028
        /*0054*/ 	.byte	0x00, 0xf0, 0x21, 0x00


	//----- nvinfo : EIATTR_KPARAM_INFO
	.align		4
.L_17:
        /*0058*/ 	.byte	0x04, 0x17
        /*005a*/ 	.short	(.L_19 - .L_18)
.L_18:
        /*005c*/ 	.word	0x00000000
        /*0060*/ 	.short	0x0005
        /*0062*/ 	.short	0x0020
        /*0064*/ 	.byte	0x00, 0xf0, 0x11, 0x00


	//----- nvinfo : EIATTR_KPARAM_INFO
	.align		4
.L_19:
        /*0068*/ 	.byte	0x04, 0x17
        /*006a*/ 	.short	(.L_21 - .L_20)
.L_20:
        /*006c*/ 	.word	0x00000000
        /*0070*/ 	.short	0x0004
        /*0072*/ 	.short	0x001c
        /*0074*/ 	.byte	0x00, 0xf0, 0x11, 0x00


	//----- nvinfo : EIATTR_KPARAM_INFO
	.align		4
.L_21:
        /*0078*/ 	.byte	0x04, 0x17
        /*007a*/ 	.short	(.L_23 - .L_22)
.L_22:
        /*007c*/ 	.word	0x00000000
        /*0080*/ 	.short	0x0003
        /*0082*/ 	.short	0x0018
        /*0084*/ 	.byte	0x00, 0xf0, 0x11, 0x00


	//----- nvinfo : EIATTR_KPARAM_INFO
	.align		4
.L_23:
        /*0088*/ 	.byte	0x04, 0x17
        /*008a*/ 	.short	(.L_25 - .L_24)
.L_24:
        /*008c*/ 	.word	0x00000000
        /*0090*/ 	.short	0x0002
        /*0092*/ 	.short	0x0010
        /*0094*/ 	.byte	0x00, 0xf4, 0x21, 0x00


	//----- nvinfo : EIATTR_KPARAM_INFO
	.align		4
.L_25:
        /*0098*/ 	.byte	0x04, 0x17
        /*009a*/ 	.short	(.L_27 - .L_26)
.L_26:
        /*009c*/ 	.word	0x00000000
        /*00a0*/ 	.short	0x0001
        /*00a2*/ 	.short	0x0008
        /*00a4*/ 	.byte	0x00, 0xf4, 0x21, 0x00


	//----- nvinfo : EIATTR_KPARAM_INFO
	.align		4
.L_27:
        /*00a8*/ 	.byte	0x04, 0x17
        /*00aa*/ 	.short	(.L_29 - .L_28)
.L_28:
        /*00ac*/ 	.word	0x00000000
        /*00b0*/ 	.short	0x0000
        /*00b2*/ 	.short	0x0000
        /*00b4*/ 	.byte	0x00, 0xf4, 0x21, 0x00


	//----- nvinfo : EIATTR_SPARSE_MMA_MASK
	.align		4
.L_29:
        /*00b8*/ 	.byte	0x03, 0x50
        /*00ba*/ 	.short	0x0000


	//----- nvinfo : EIATTR_MAXREG_COUNT
	.align		4
        /*00bc*/ 	.byte	0x03, 0x1b
        /*00be*/ 	.short	0x00ff


	//----- nvinfo : EIATTR_NUM_BARRIERS
	.align		4
        /*00c0*/ 	.byte	0x02, 0x4c
        /*00c2*/ 	.byte	0x01
	.zero		1


	//----- nvinfo : EIATTR_MERCURY_ISA_VERSION
	.align		4
        /*00c4*/ 	.byte	0x03, 0x5f
        /*00c6*/ 	.short	0x0101


	//----- nvinfo : EIATTR_INT_WARP_WIDE_INSTR_OFFSETS
	.align		4
        /*00c8*/ 	.byte	0x04, 0x31
        /*00ca*/ 	.short	(.L_31 - .L_30)


	//   ....[0]....
.L_30:
        /*00cc*/ 	.word	0x00001300


	//   ....[1]....
        /*00d0*/ 	.word	0x00001320


	//   ....[2]....
        /*00d4*/ 	.word	0x00001330


	//   ....[3]....
        /*00d8*/ 	.word	0x00001410


	//   ....[4]....
        /*00dc*/ 	.word	0x00001d20


	//   ....[5]....
        /*00e0*/ 	.word	0x00001d30


	//   ....[6]....
        /*00e4*/ 	.word	0x00001db0


	//   ....[7]....
        /*00e8*/ 	.word	0x00001dc0


	//   ....[8]....
        /*00ec*/ 	.word	0x00002830


	//   ....[9]....
        /*00f0*/ 	.word	0x00002840


	//----- nvinfo : EIATTR_COOP_GROUP_MASK_REGIDS
	.align		4
.L_31:
        /*00f4*/ 	.byte	0x04, 0x29
        /*00f6*/ 	.short	(.L_33 - .L_32)


	//   ....[0]....
.L_32:
        /*00f8*/ 	.word	0xffffffff


	//   ....[1]....
        /*00fc*/ 	.word	0xffffffff


	//   ....[2]....
        /*0100*/ 	.word	0xffffffff


	//----- nvinfo : EIATTR_COOP_GROUP_INSTR_OFFSETS
	.align		4
.L_33:
        /*0104*/ 	.byte	0x04, 0x28
        /*0106*/ 	.short	(.L_35 - .L_34)


	//   ....[0]....
.L_34:
        /*0108*/ 	.word	0x00000150


	//   ....[1]....
        /*010c*/ 	.word	0x00000720


	//   ....[2]....
        /*0110*/ 	.word	0x00000cd0


	//----- nvinfo : EIATTR_MBARRIER_INSTR_OFFSETS
	.align		4
.L_35:
        /*0114*/ 	.byte	0x04, 0x39
        /*0116*/ 	.short	(.L_37 - .L_36)


	//   ....[0]....
.L_36:
        /*0118*/ 	.word	0x00001490
        /*011c*/ 	.word	0x000000ff
        /*0120*/ 	.word	0x00024000
        /*0124*/ 	.short	0x0100
        /*0126*/ 	.byte	0x07
	.zero		1


	//   ....[1]....
        /*0128*/ 	.word	0x00001620
        /*012c*/ 	.word	0x000000ff
        /*0130*/ 	.word	0x00024008
        /*0134*/ 	.short	0x0100
        /*0136*/ 	.byte	0x07
	.zero		1


	//   ....[2]....
        /*0138*/ 	.word	0x000017b0
        /*013c*/ 	.word	0x000000ff
        /*0140*/ 	.word	0x00024010
        /*0144*/ 	.short	0x0100
        /*0146*/ 	.byte	0x07
	.zero		1


	//   ....[3]....
        /*0148*/ 	.word	0x00001f10
        /*014c*/ 	.word	0x000000ff
        /*0150*/ 	.word	0x00024000
        /*0154*/ 	.short	0x010a
        /*0156*/ 	.byte	0x1c
	.zero		1


	//   ....[4]....
        /*0158*/ 	.word	0x000022b0
        /*015c*/ 	.word	0x000000ff
        /*0160*/ 	.word	0x00024000
        /*0164*/ 	.short	0x0108
        /*0166*/ 	.byte	0x07
	.zero		1


	//   ....[5]....
        /*0168*/ 	.word	0x000023b0
        /*016c*/ 	.word	0x000000ff
        /*0170*/ 	.word	0x00024008
        /*0174*/ 	.short	0x0108
        /*0176*/ 	.byte	0x07
	.zero		1


	//   ....[6]....
        /*0178*/ 	.word	0x000024a0
        /*017c*/ 	.word	0x000000ff
        /*0180*/ 	.word	0x00024010
        /*0184*/ 	.short	0x0108
        /*0186*/ 	.byte	0x07
	.zero		1


	//   ....[7]....
        /*0188*/ 	.word	0x000028d0
        /*018c*/ 	.word	0x000000ff
        /*0190*/ 	.word	0x00024000
        /*0194*/ 	.short	0x010a
        /*0196*/ 	.byte	0x1c
	.zero		1


	//----- nvinfo : EIATTR_NUM_MBARRIERS
	.align		4
.L_37:
        /*0198*/ 	.byte	0x03, 0x38
        /*019a*/ 	.short	0x0003


	//----- nvinfo : EIATTR_EXIT_INSTR_OFFSETS
	.align		4
        /*019c*/ 	.byte	0x04, 0x1c
        /*019e*/ 	.short	(.L_39 - .L_38)


	//   ....[0]....
.L_38:
        /*01a0*/ 	.word	0x000028c0


	//----- nvinfo : EIATTR_REQNTID
	.align		4
.L_39:
        /*01a4*/ 	.byte	0x04, 0x10
        /*01a6*/ 	.short	(.L_41 - .L_40)
.L_40:
        /*01a8*/ 	.word	0x00000100
        /*01ac*/ 	.word	0x00000001
        /*01b0*/ 	.word	0x00000001


	//----- nvinfo : EIATTR_CRS_STACK_SIZE
	.align		4
.L_41:
        /*01b4*/ 	.byte	0x04, 0x1e
        /*01b6*/ 	.short	(.L_43 - .L_42)
.L_42:
        /*01b8*/ 	.word	0x00000000


	//----- nvinfo : EIATTR_CBANK_PARAM_SIZE
	.align		4
.L_43:
        /*01bc*/ 	.byte	0x03, 0x19
        /*01be*/ 	.short	0x0050


	//----- nvinfo : EIATTR_PARAM_CBANK
	.align		4
        /*01c0*/ 	.byte	0x04, 0x0a
        /*01c2*/ 	.short	(.L_45 - .L_44)
	.align		4
.L_44:
        /*01c4*/ 	.word	index@(.nv.constant0.gluon_wgmma)
        /*01c8*/ 	.short	0x0210
        /*01ca*/ 	.short	0x0050


	//----- nvinfo : EIATTR_SW_WAR
	.align		4
.L_45:
        /*01cc*/ 	.byte	0x04, 0x36
        /*01ce*/ 	.short	(.L_47 - .L_46)
.L_46:
        /*01d0*/ 	.word	0x00000008
.L_47:


//--------------------- .nv.callgraph             --------------------------
	.section	.nv.callgraph,"",@"SHT_CUDA_CALLGRAPH"
	.align	4
	.sectionentsize	8
	.align		4
        /*0000*/ 	.word	0x00000000
	.align		4
        /*0004*/ 	.word	0xffffffff
	.align		4
        /*0008*/ 	.word	0x00000000
	.align		4
        /*000c*/ 	.word	0xfffffffe
	.align		4
        /*0010*/ 	.word	0x00000000
	.align		4
        /*0014*/ 	.word	0xfffffffd
	.align		4
        /*0018*/ 	.word	0x00000000
	.align		4
        /*001c*/ 	.word	0xfffffffc


//--------------------- .text.gluon_wgmma         --------------------------
	.section	.text.gluon_wgmma,"ax",@progbits
	.align	128
        .global         gluon_wgmma
        .type           gluon_wgmma,@function
        .size           gluon_wgmma,(.L_x_52 - gluon_wgmma)
        .other          gluon_wgmma,@"STO_CUDA_ENTRY STV_DEFAULT"
gluon_wgmma:
.text.gluon_wgmma:
[----:B------:R-:W-:Y:S01]  /*0000*/  LDC R1, c[0x0][0x28] ;  /* 0x00000a00ff017b82 */ /* 0x000fe20000000800 */
[----:B------:R-:W1:Y:S07]  /*0010*/  S2R R0, SR_TID.X ;  /* 0x0000000000007919 */ /* 0x000e6e0000002100 */
[----:B------:R-:W2:Y:S01]  /*0020*/  S2UR UR4, SR_CgaCtaId ;  /* 0x00000000000479c3 */ /* 0x000ea20000008800 */
[----:B------:R-:W-:Y:S01]  /*0030*/  UMOV UR7, 0x400 ;  /* 0x0000040000077882 */ /* 0x000fe20000000000 */
[----:B------:R-:W-:Y:S01]  /*0040*/  ULDC UR6, c[0x0][0xc] ;  /* 0x0000030000067ab9 */ /* 0x000fe20000000800 */
[----:B------:R-:W-:Y:S01]  /*0050*/  ULDC.64 UR24, c[0x0][0x250] ;  /* 0x0000940000187ab9 */ /* 0x000fe20000000a00 */
[----:B------:R-:W-:Y:S04]  /*0060*/  BSSY B0, `(.L_x_0) ;  /* 0x000001e000007945 */ /* 0x000fe80003800000 */
[----:B------:R-:W3:Y:S08]  /*0070*/  LDC R4, c[0x0][0x228] ;  /* 0x00008a00ff047b82 */ /* 0x000ef00000000800 */
[----:B------:R-:W4:Y:S08]  /*0080*/  LDC R15, c[0x0][0x230] ;  /* 0x00008c00ff0f7b82 */ /* 0x000f300000000800 */
[----:B------:R-:W-:Y:S01]  /*0090*/  S2UR UR36, SR_CTAID.Y ;  /* 0x00000000002479c3 */ /* 0x000fe20000002600 */
[----:B--2---:R-:W-:-:S03]  /*00a0*/  ULEA UR7, UR4, UR7, 0x18 ;  /* 0x0000000704077291 */ /* 0x004fc6000f8ec03f */
[----:B------:R-:W-:Y:S01]  /*00b0*/  ULDC UR4, c[0x0][0x10] ;  /* 0x0000040000047ab9 */ /* 0x000fe20000000800 */
[----:B-1----:R-:W-:-:S03]  /*00c0*/  LOP3.LUT R6, R0, 0xff, RZ, 0xc0, !PT ;  /* 0x000000ff00067812 */ /* 0x002fc600078ec0ff */
[----:B------:R-:W1:Y:S01]  /*00d0*/  S2UR UR5, SR_CTAID.Z ;  /* 0x00000000000579c3 */ /* 0x000e620000002700 */
[----:B---3--:R-:W-:Y:S01]  /*00e0*/  VIADD R4, R4, 0xffffffff ;  /* 0xffffffff04047836 */ /* 0x008fe20000000000 */
[C---:B------:R-:W-:Y:S02]  /*00f0*/  ISETP.GE.U32.AND P0, PT, R6.reuse, 0x20, PT ;  /* 0x000000200600780c */ /* 0x040fe40003f06070 */
[C---:B------:R-:W-:Y:S02]  /*0100*/  ISETP.NE.U32.AND P2, PT, R6.reuse, RZ, PT ;  /* 0x000000ff0600720c */ /* 0x040fe40003f45070 */
[----:B------:R-:W-:Y:S02]  /*0110*/  LEA R12, R6, UR7, 0x2 ;  /* 0x00000007060c7c11 */ /* 0x000fe4000f8e10ff */
[----:B------:R-:W2:Y:S01]  /*0120*/  S2UR UR37, SR_CTAID.X ;  /* 0x00000000002579c3 */ /* 0x000ea20000002500 */
[----:B----4-:R-:W-:-:S06]  /*0130*/  VIADD R14, R15, 0xffffffff ;  /* 0xffffffff0f0e7836 */ /* 0x010fcc0000000000 */
[----:B------:R3:W-:Y:S01]  /*0140*/  @!P0 STS [R12], RZ ;  /* 0x000000ff0c008388 */ /* 0x0007e20000000800 */
[----:B------:R-:W-:-:S03]  /*0150*/  NOP ;  /* 0x0000000000007918 */ /* 0x000fc60000000000 */
[----:B------:R3:W-:Y:S01]  /*0160*/  @!P2 STS [UR7+0x24], R4 ;  /* 0x00002404ff00a988 */ /* 0x0007e20008000807 */
[----:B-1----:R-:W-:-:S03]  /*0170*/  UIMAD UR4, UR5, UR4, UR36 ;  /* 0x00000004050472a4 */ /* 0x002fc6000f8e0224 */
[----:B------:R3:W-:Y:S01]  /*0180*/  @!P2 STS [UR7+0x20], R14 ;  /* 0x0000200eff00a988 */ /* 0x0007e20008000807 */
[----:B--2---:R-:W-:-:S04]  /*0190*/  UIMAD UR4, UR4, UR6, UR37 ;  /* 0x00000006040472a4 */ /* 0x004fc8000f8e0225 */
[----:B------:R-:W-:-:S04]  /*01a0*/  UIMAD UR4, UR4, 0x180, URZ ;  /* 0x00000180040478a4 */ /* 0x000fc8000f8e023f */
[----:B------:R-:W-:-:S04]  /*01b0*/  UIADD3 UR20, UP0, UR4, UR24, URZ ;  /* 0x0000001804147290 */ /* 0x000fc8000ff1e03f */
[----:B------:R-:W-:Y:S01]  /*01c0*/  ULEA.HI.X.SX32 UR21, UR4, UR25, 0x1, UP0 ;  /* 0x0000001904157291 */ /* 0x000fe200080f0e3f */
[----:B---3--:R-:W-:Y:S11]  /*01d0*/  @P2 BRA `(.L_x_1) ;  /* 0x0000000000182947 */ /* 0x008ff60003800000 */
[----:B------:R-:W1:Y:S01]  /*01e0*/  LDS R2, [UR7+0x8] ;  /* 0x00000807ff027984 */ /* 0x000e620008000800 */
[----:B------:R-:W2:Y:S01]  /*01f0*/  LDC.64 R8, c[0x0][0x210] ;  /* 0x00008400ff087b82 */ /* 0x000ea20000000a00 */
[----:B------:R-:W-:Y:S02]  /*0200*/  IMAD.MOV.U32 R3, RZ, RZ, 0x70 ;  /* 0x00000070ff037424 */ /* 0x000fe400078e00ff */
[----:B--2---:R2:W-:Y:S03]  /*0210*/  STS.64 [UR7], R8 ;  /* 0x00000008ff007988 */ /* 0x0045e60008000a07 */
[----:B-1----:R-:W-:-:S05]  /*0220*/  LOP3.LUT R2, R2, 0x10, R3, 0xd8, !PT ;  /* 0x0000001002027812 */ /* 0x002fca00078ed803 */
[----:B------:R2:W-:Y:S02]  /*0230*/  STS [UR7+0x8], R2 ;  /* 0x00000802ff007988 */ /* 0x0005e40008000807 */
.L_x_1:
[----:B------:R-:W-:Y:S05]  /*0240*/  BSYNC B0 ;  /* 0x0000000000007941 */ /* 0x000fea0003800000 */
.L_x_0:
[----:B------:R-:W-:Y:S04]  /*0250*/  BSSY B0, `(.L_x_2) ;  /* 0x000000a000007945 */ /* 0x000fe80003800000 */
[----:B------:R-:W-:Y:S05]  /*0260*/  @P2 BRA `(.L_x_3) ;  /* 0x0000000000202947 */ /* 0x000fea0003800000 */
[----:B--2---:R-:W1:Y:S01]  /*0270*/  LDS R2, [UR7+0x34] ;  /* 0x00003407ff027984 */ /* 0x004e620008000800 */
[----:B------:R-:W-:Y:S02]  /*0280*/  IMAD.MOV.U32 R3, RZ, RZ, 0x3f000000 ;  /* 0x3f000000ff037424 */ /* 0x000fe400078e00ff */
[----:B------:R-:W-:Y:S01]  /*0290*/  @!P2 IMAD.MOV.U32 R5, RZ, RZ, 0xff ;  /* 0x000000ffff05a424 */ /* 0x000fe200078e00ff */
[----:B------:R-:W2:Y:S02]  /*02a0*/  @!P2 LDS R8, [UR7+0x38] ;  /* 0x00003807ff08a984 */ /* 0x000ea40008000800 */
[----:B-1----:R-:W-:Y:S02]  /*02b0*/  LOP3.LUT R2, R2, 0xff000000, R3, 0xb8, !PT ;  /* 0xff00000002027812 */ /* 0x002fe400078eb803 */
[----:B--2---:R-:W-:-:S03]  /*02c0*/  @!P2 LOP3.LUT R3, R8, 0xff, R5, 0xb8, !PT ;  /* 0x000000ff0803a812 */ /* 0x004fc600078eb805 */
[----:B------:R1:W-:Y:S04]  /*02d0*/  STS [UR7+0x34], R2 ;  /* 0x00003402ff007988 */ /* 0x0003e80008000807 */
[----:B------:R1:W-:Y:S02]  /*02e0*/  @!P2 STS [UR7+0x38], R3 ;  /* 0x00003803ff00a988 */ /* 0x0003e40008000807 */
.L_x_3:
[----:B------:R-:W-:Y:S05]  /*02f0*/  BSYNC B0 ;  /* 0x0000000000007941 */ /* 0x000fea0003800000 */
.L_x_2:
[----:B------:R-:W-:Y:S04]  /*0300*/  BSSY B0, `(.L_x_4) ;  /* 0x000000e000007945 */ /* 0x000fe80003800000 */
[----:B------:R-:W-:Y:S05]  /*0310*/  @P2 BRA `(.L_x_5) ;  /* 0x0000000000302947 */ /* 0x000fea0003800000 */
[----:B-1----:R-:W1:Y:S01]  /*0320*/  LDS R3, [UR7+0x34] ;  /* 0x00003407ff037984 */ /* 0x002e620008000800 */
[----:B------:R-:W3:Y:S03]  /*0330*/  LDC.64 R10, c[0x0][0x238] ;  /* 0x00008e00ff0a7b82 */ /* 0x000ee60000000a00 */
[----:B--2---:R-:W2:Y:S01]  /*0340*/  LDS R2, [UR7+0x1c] ;  /* 0x00001c07ff027984 */ /* 0x004ea20008000800 */
[C---:B---3--:R-:W-:Y:S01]  /*0350*/  SHF.L.U64.HI R8, R10.reuse, 0x1, R11 ;  /* 0x000000010a087819 */ /* 0x048fe2000001020b */
[----:B------:R-:W-:-:S03]  /*0360*/  IMAD.SHL.U32 R5, R10, 0x2, RZ ;  /* 0x000000020a057824 */ /* 0x000fc600078e00ff */
[--C-:B------:R-:W-:Y:S02]  /*0370*/  SHF.R.U32.HI R7, RZ, 0x4, R8.reuse ;  /* 0x00000004ff077819 */ /* 0x100fe40000011608 */
[----:B------:R-:W-:-:S05]  /*0380*/  SHF.R.U64 R5, R5, 0x4, R8 ;  /* 0x0000000405057819 */ /* 0x000fca0000001208 */
[----:B------:R3:W-:Y:S01]  /*0390*/  STS [UR7+0xc], R5 ;  /* 0x00000c05ff007988 */ /* 0x0007e20008000807 */
[----:B-1----:R-:W-:Y:S02]  /*03a0*/  LOP3.LUT R3, R3, 0x7, RZ, 0xb8, !PT ;  /* 0x0000000703037812 */ /* 0x002fe400078eb8ff */
[----:B--2---:R-:W-:-:S03]  /*03b0*/  LOP3.LUT R2, R2, 0xf, R7, 0xb8, !PT ;  /* 0x0000000f02027812 */ /* 0x004fc600078eb807 */
[----:B------:R3:W-:Y:S04]  /*03c0*/  STS [UR7+0x34], R3 ;  /* 0x00003403ff007988 */ /* 0x0007e80008000807 */
[----:B------:R3:W-:Y:S02]  /*03d0*/  STS [UR7+0x1c], R2 ;  /* 0x00001c02ff007988 */ /* 0x0007e40008000807 */
.L_x_5:
[----:B------:R-:W-:Y:S05]  /*03e0*/  BSYNC B0 ;  /* 0x0000000000007941 */ /* 0x000fea0003800000 */
.L_x_4:
[----:B------:R-:W-:Y:S04]  /*03f0*/  BSSY B1, `(.L_x_6) ;  /* 0x000001b000017945 */ /* 0x000fe80003800000 */
[----:B------:R-:W-:Y:S01]  /*0400*/  BSSY B0, `(.L_x_7) ;  /* 0x0000016000007945 */ /* 0x000fe20003800000 */
[----:B------:R-:W-:-:S03]  /*0410*/  IMAD.MOV.U32 R13, RZ, RZ, RZ ;  /* 0x000000ffff0d7224 */ /* 0x000fc600078e00ff */
[----:B------:R-:W-:Y:S05]  /*0420*/  @P2 BRA `(.L_x_8) ;  /* 0x0000000000202947 */ /* 0x000fea0003800000 */
[----:B-123--:R-:W1:Y:S02]  /*0430*/  LDS R2, [UR7+0x34] ;  /* 0x00003407ff027984 */ /* 0x00ee640008000800 */
[----:B-1----:R-:W-:-:S05]  /*0440*/  LOP3.LUT R2, R2, 0x38, RZ, 0xb8, !PT ;  /* 0x0000003802027812 */ /* 0x002fca00078eb8ff */
[----:B------:R1:W-:Y:S01]  /*0450*/  STS [UR7+0x34], R2 ;  /* 0x00003402ff007988 */ /* 0x0003e20008000807 */
[----:B------:R-:W-:Y:S05]  /*0460*/  @P2 BRA `(.L_x_9) ;  /* 0x0000000000202947 */ /* 0x000fea0003800000 */
[----:B-1----:R-:W1:Y:S01]  /*0470*/  LDS R2, [UR7+0x8] ;  /* 0x00000807ff027984 */ /* 0x002e620008000800 */
[----:B------:R-:W-:-:S05]  /*0480*/  IMAD.MOV.U32 R3, RZ, RZ, 0x780 ;  /* 0x00000780ff037424 */ /* 0x000fca00078e00ff */
[----:B-1----:R-:W-:-:S05]  /*0490*/  LOP3.LUT R2, R2, 0x500, R3, 0xd8, !PT ;  /* 0x0000050002027812 */ /* 0x002fca00078ed803 */
[----:B------:R4:W-:Y:S02]  /*04a0*/  STS [UR7+0x8], R2 ;  /* 0x00000802ff007988 */ /* 0x0009e40008000807 */
.L_x_8:
[----:B------:R-:W-:Y:S05]  /*04b0*/  @P2 BRA `(.L_x_10) ;  /* 0x0000000000282947 */ /* 0x000fea0003800000 */
[----:B-1234-:R-:W1:Y:S02]  /*04c0*/  LDS R2, [UR7+0x8] ;  /* 0x00000807ff027984 */ /* 0x01ee640008000800 */
[----:B-1----:R-:W-:-:S05]  /*04d0*/  LOP3.LUT R2, R2, 0x1800, RZ, 0xb8, !PT ;  /* 0x0000180002027812 */ /* 0x002fca00078eb8ff */
[----:B------:R2:W-:Y:S02]  /*04e0*/  STS [UR7+0x8], R2 ;  /* 0x00000802ff007988 */ /* 0x0005e40008000807 */
.L_x_9:
[----:B------:R-:W-:Y:S05]  /*04f0*/  @P2 BREAK B0 ;  /* 0x0000000000002942 */ /* 0x000fea0003800000 */
[----:B------:R-:W-:Y:S05]  /*0500*/  @P2 BRA `(.L_x_11) ;  /* 0x0000000000242947 */ /* 0x000fea0003800000 */
[----:B------:R-:W3:Y:S01]  /*0510*/  LDS R3, [UR7+0x8] ;  /* 0x00000807ff037984 */ /* 0x000ee20008000800 */
[----:B-12---:R-:W-:-:S05]  /*0520*/  IMAD.MOV.U32 R2, RZ, RZ, 0x6000 ;  /* 0x00006000ff027424 */ /* 0x006fca00078e00ff */
[----:B---3--:R-:W-:-:S04]  /*0530*/  LOP3.LUT R2, R3, 0x6000, R2, 0xd8, !PT ;  /* 0x0000600003027812 */ /* 0x008fc800078ed802 */
[----:B------:R-:W-:-:S05]  /*0540*/  LOP3.LUT R2, R2, 0x400000, RZ, 0xb8, !PT ;  /* 0x0040000002027812 */ /* 0x000fca00078eb8ff */
[----:B------:R5:W-:Y:S02]  /*0550*/  STS [UR7+0x8], R2 ;  /* 0x00000802ff007988 */ /* 0x000be40008000807 */
.L_x_10:
[----:B------:R-:W-:Y:S05]  /*0560*/  BSYNC B0 ;  /* 0x0000000000007941 */ /* 0x000fea0003800000 */
.L_x_7:
[----:B-12345:R-:W1:Y:S02]  /*0570*/  @!P2 LDS R2, [UR7+0x8] ;  /* 0x00000807ff02a984 */ /* 0x03ee640008000800 */
[----:B-1----:R-:W-:-:S05]  /*0580*/  @!P2 LOP3.LUT R2, R2, 0x8000, RZ, 0xb8, !PT ;  /* 0x000080000202a812 */ /* 0x002fca00078eb8ff */
[----:B------:R3:W-:Y:S02]  /*0590*/  @!P2 STS [UR7+0x8], R2 ;  /* 0x00000802ff00a988 */ /* 0x0007e40008000807 */
.L_x_11:
[----:B------:R-:W-:Y:S05]  /*05a0*/  BSYNC B1 ;  /* 0x0000000000017941 */ /* 0x000fea0003800000 */
.L_x_6:
[----:B------:R-:W-:Y:S05]  /*05b0*/  WARPSYNC.ALL ;  /* 0x0000000000007948 */ /* 0x000fea0003800000 */
[----:B------:R-:W4:Y:S02]  /*05c0*/  LDC R5, c[0x0][0x22c] ;  /* 0x00008b00ff057b82 */ /* 0x000f240000000800 */
[----:B----4-:R-:W-:Y:S01]  /*05d0*/  VIADD R5, R5, 0xffffffff ;  /* 0xffffffff05057836 */ /* 0x010fe20000000000 */
[----:B------:R-:W-:Y:S06]  /*05e0*/  @P0 BRA `(.L_x_12) ;  /* 0x0000000000280947 */ /* 0x000fec0003800000 */
[----:B-123--:R-:W1:Y:S01]  /*05f0*/  S2R R2, SR_LANEID ;  /* 0x0000000000027919 */ /* 0x00ee620000000000 */
[----:B------:R-:W-:Y:S05]  /*0600*/  WARPSYNC.ALL ;  /* 0x0000000000007948 */ /* 0x000fea0003800000 */
[----:B-1----:R-:W-:-:S05]  /*0610*/  IMAD.SHL.U32 R7, R2, 0x4, RZ ;  /* 0x0000000402077824 */ /* 0x002fca00078e00ff */
[----:B------:R-:W1:Y:S01]  /*0620*/  LDS R9, [R7+UR7] ;  /* 0x0000000707097984 */ /* 0x000e620008000800 */
[----:B------:R-:W-:-:S05]  /*0630*/  IADD3 R2, P1, R7, UR20, RZ ;  /* 0x0000001407027c10 */ /* 0x000fca000ff3e0ff */
[----:B------:R-:W-:-:S05]  /*0640*/  IMAD.X R3, RZ, RZ, UR21, P1 ;  /* 0x00000015ff037e24 */ /* 0x000fca00088e06ff */
[----:B-1----:R4:W5:Y:S01]  /*0650*/  ATOMG.E.EXCH.STRONG.GPU PT, RZ, [R2], R9 ;  /* 0x0000000902ff73a8 */ /* 0x00296200041ee100 */
[----:B------:R-:W-:-:S04]  /*0660*/  DEPBAR {5,4,3,2,1,0} ;  /* 0x0000003f0000791a */ /* 0x000fc80000000000 */
[----:B------:R4:W-:Y:S01]  /*0670*/  UTMACCTL.IV [UR20] ;  /* 0x00000000140079b9 */ /* 0x0009e20008000000 */
[----:B------:R-:W-:Y:S01]  /*0680*/  NOP ;  /* 0x0000000000007918 */ /* 0x000fe20000000000 */
.L_x_12:
[----:B------:R-:W-:Y:S05]  /*0690*/  @P0 BRA `(.L_x_13) ;  /* 0x00000000000c0947 */ /* 0x000fea0003800000 */
[----:B------:R0:W-:Y:S01]  /*06a0*/  UTMACMDFLUSH ;  /* 0x00000000000079b7 */ /* 0x0001e20000000000 */
[----:B------:R-:W-:Y:S05]  /*06b0*/  @P0 BRA `(.L_x_13) ;  /* 0x0000000000040947 */ /* 0x000fea0003800000 */
[----:B------:R-:W-:-:S04]  /*06c0*/  DEPBAR.LE SB0, 0x0 ;  /* 0x000080000000791a */ /* 0x000fc80000000000 */
.L_x_13:
[----:B------:R-:W-:Y:S05]  /*06d0*/  WARPSYNC.ALL ;  /* 0x0000000000007948 */ /* 0x000fea0003800000 */
[----:B-----5:R-:W-:Y:S06]  /*06e0*/  BAR.SYNC.DEFER_BLOCKING 0x0 ;  /* 0x0000000000007b1d */ /* 0x020fec0000010000 */
[----:B------:R-:W-:Y:S02]  /*06f0*/  BSSY B1, `(.L_x_14) ;  /* 0x000000b000017945 */ /* 0x000fe40003800000 */
[----:B------:R-:W-:Y:S06]  /*0700*/  BAR.SYNC.DEFER_BLOCKING 0x0 ;  /* 0x0000000000007b1d */ /* 0x000fec0000010000 */
[----:B------:R5:W-:Y:S01]  /*0710*/  @!P0 STS [R12], RZ ;  /* 0x000000ff0c008388 */ /* 0x000be20000000800 */
[----:B------:R-:W-:Y:S01]  /*0720*/  NOP ;  /* 0x0000000000007918 */ /* 0x000fe20000000000 */
[----:B------:R-:W-:Y:S05]  /*0730*/  @P2 BRA `(.L_x_15) ;  /* 0x0000000000182947 */ /* 0x000fea0003800000 */
[----:B-1234-:R-:W1:Y:S01]  /*0740*/  LDS R2, [UR7+0x8] ;  /* 0x00000807ff027984 */ /* 0x01ee620008000800 */
[----:B------:R-:W2:Y:S01]  /*0750*/  LDC.64 R8, c[0x0][0x218] ;  /* 0x00008600ff087b82 */ /* 0x000ea20000000a00 */
[----:B------:R-:W-:Y:S02]  /*0760*/  IMAD.MOV.U32 R3, RZ, RZ, 0x70 ;  /* 0x00000070ff037424 */ /* 0x000fe400078e00ff */
[----:B--2---:R2:W-:Y:S03]  /*0770*/  STS.64 [UR7], R8 ;  /* 0x00000008ff007988 */ /* 0x0045e60008000a07 */
[----:B-1----:R-:W-:-:S05]  /*0780*/  LOP3.LUT R2, R2, 0x10, R3, 0xd8, !PT ;  /* 0x0000001002027812 */ /* 0x002fca00078ed803 */
[----:B------:R2:W-:Y:S02]  /*0790*/  STS [UR7+0x8], R2 ;  /* 0x00000802ff007988 */ /* 0x0005e40008000807 */
.L_x_15:
[----:B----4-:R-:W-:Y:S05]  /*07a0*/  BSYNC B1 ;  /* 0x0000000000017941 */ /* 0x010fea0003800000 */
.L_x_14:
[----:B------:R-:W-:Y:S04]  /*07b0*/  BSSY B1, `(.L_x_16) ;  /* 0x000000a000017945 */ /* 0x000fe80003800000 */
[----:B------:R-:W-:Y:S05]  /*07c0*/  @P2 BRA `(.L_x_17) ;  /* 0x0000000000202947 */ /* 0x000fea0003800000 */
[----:B-123--:R-:W1:Y:S01]  /*07d0*/  LDS R2, [UR7+0x34] ;  /* 0x00003407ff027984 */ /* 0x00ee620008000800 */
[----:B------:R-:W-:Y:S02]  /*07e0*/  IMAD.MOV.U32 R7, RZ, RZ, 0x3f000000 ;  /* 0x3f000000ff077424 */ /* 0x000fe400078e00ff */
[----:B------:R-:W-:Y:S01]  /*07f0*/  @!P2 IMAD.MOV.U32 R3, RZ, RZ, 0x3f ;  /* 0x0000003fff03a424 */ /* 0x000fe200078e00ff */
[----:B------:R-:W2:Y:S02]  /*0800*/  @!P2 LDS R8, [UR7+0x38] ;  /* 0x00003807ff08a984 */ /* 0x000ea40008000800 */
[----:B-1----:R-:W-:Y:S02]  /*0810*/  LOP3.LUT R2, R2, 0xff000000, R7, 0xb8, !PT ;  /* 0xff00000002027812 */ /* 0x002fe400078eb807 */
[----:B--2---:R-:W-:-:S03]  /*0820*/  @!P2 LOP3.LUT R3, R8, 0xff, R3, 0xb8, !PT ;  /* 0x000000ff0803a812 */ /* 0x004fc600078eb803 */
[----:B------:R4:W-:Y:S04]  /*0830*/  STS [UR7+0x34], R2 ;  /* 0x00003402ff007988 */ /* 0x0009e80008000807 */
[----:B------:R4:W-:Y:S02]  /*0840*/  @!P2 STS [UR7+0x38], R3 ;  /* 0x00003803ff00a988 */ /* 0x0009e40008000807 */
.L_x_17:
[----:B------:R-:W-:Y:S05]  /*0850*/  BSYNC B1 ;  /* 0x0000000000017941 */ /* 0x000fea0003800000 */
.L_x_16:
[----:B------:R-:W-:Y:S04]  /*0860*/  BSSY B1, `(.L_x_18) ;  /* 0x0000004000017945 */ /* 0x000fe80003800000 */
[----:B------:R-:W-:Y:S05]  /*0870*/  @P2 BRA `(.L_x_19) ;  /* 0x0000000000082947 */ /* 0x000fea0003800000 */
[----:B------:R1:W-:Y:S04]  /*0880*/  STS [UR7+0x24], R14 ;  /* 0x0000240eff007988 */ /* 0x0003e80008000807 */
[----:B------:R1:W-:Y:S02]  /*0890*/  STS [UR7+0x20], R5 ;  /* 0x00002005ff007988 */ /* 0x0003e40008000807 */
.L_x_19:
[----:B------:R-:W-:Y:S05]  /*08a0*/  BSYNC B1 ;  /* 0x0000000000017941 */ /* 0x000fea0003800000 */
.L_x_18:
[----:B------:R-:W-:Y:S04]  /*08b0*/  BSSY B1, `(.L_x_20) ;  /* 0x000000e000017945 */ /* 0x000fe80003800000 */
[----:B------:R-:W-:Y:S05]  /*08c0*/  @P2 BRA `(.L_x_21) ;  /* 0x0000000000302947 */ /* 0x000fea0003800000 */
[----:B----4-:R-:W4:Y:S01]  /*08d0*/  LDS R3, [UR7+0x34] ;  /* 0x00003407ff037984 */ /* 0x010f220008000800 */
[----:B------:R-:W4:Y:S03]  /*08e0*/  LDC.64 R10, c[0x0][0x240] ;  /* 0x00009000ff0a7b82 */ /* 0x000f260000000a00 */
[----:B-123--:R-:W1:Y:S01]  /*08f0*/  LDS R2, [UR7+0x1c] ;  /* 0x00001c07ff027984 */ /* 0x00ee620008000800 */
[C---:B----4-:R-:W-:Y:S01]  /*0900*/  SHF.L.U64.HI R8, R10.reuse, 0x1, R11 ;  /* 0x000000010a087819 */ /* 0x050fe2000001020b */
[----:B------:R-:W-:-:S03]  /*0910*/  IMAD.SHL.U32 R7, R10, 0x2, RZ ;  /* 0x000000020a077824 */ /* 0x000fc600078e00ff */
[--C-:B------:R-:W-:Y:S02]  /*0920*/  SHF.R.U32.HI R9, RZ, 0x4, R8.reuse ;  /* 0x00000004ff097819 */ /* 0x100fe40000011608 */
[----:B------:R-:W-:-:S05]  /*0930*/  SHF.R.U64 R7, R7, 0x4, R8 ;  /* 0x0000000407077819 */ /* 0x000fca0000001208 */
[----:B------:R2:W-:Y:S01]  /*0940*/  STS [UR7+0xc], R7 ;  /* 0x00000c07ff007988 */ /* 0x0005e20008000807 */
[----:B------:R-:W-:Y:S02]  /*0950*/  LOP3.LUT R3, R3, 0x7, RZ, 0xb8, !PT ;  /* 0x0000000703037812 */ /* 0x000fe400078eb8ff */
[----:B-1----:R-:W-:-:S03]  /*0960*/  LOP3.LUT R2, R2, 0xf, R9, 0xb8, !PT ;  /* 0x0000000f02027812 */ /* 0x002fc600078eb809 */
[----:B------:R2:W-:Y:S04]  /*0970*/  STS [UR7+0x34], R3 ;  /* 0x00003403ff007988 */ /* 0x0005e80008000807 */
[----:B------:R2:W-:Y:S02]  /*0980*/  STS [UR7+0x1c], R2 ;  /* 0x00001c02ff007988 */ /* 0x0005e40008000807 */
.L_x_21:
[----:B------:R-:W-:Y:S05]  /*0990*/  BSYNC B1 ;  /* 0x0000000000017941 */ /* 0x000fea0003800000 */
.L_x_20:
[----:B------:R-:W-:Y:S04]  /*09a0*/  BSSY B2, `(.L_x_22) ;  /* 0x000001a000027945 */ /* 0x000fe80003800000 */
[----:B------:R-:W-:Y:S04]  /*09b0*/  BSSY B1, `(.L_x_23) ;  /* 0x0000015000017945 */ /* 0x000fe80003800000 */
[----:B------:R-:W-:Y:S05]  /*09c0*/  @P2 BRA `(.L_x_24) ;  /* 0x0000000000202947 */ /* 0x000fea0003800000 */
[----:B-1234-:R-:W1:Y:S02]  /*09d0*/  LDS R2, [UR7+0x34] ;  /* 0x00003407ff027984 */ /* 0x01ee640008000800 */
[----:B-1----:R-:W-:-:S05]  /*09e0*/  LOP3.LUT R2, R2, 0x38, RZ, 0xb8, !PT ;  /* 0x0000003802027812 */ /* 0x002fca00078eb8ff */
[----:B------:R1:W-:Y:S01]  /*09f0*/  STS [UR7+0x34], R2 ;  /* 0x00003402ff007988 */ /* 0x0003e20008000807 */
[----:B------:R-:W-:Y:S05]  /*0a00*/  @P2 BRA `(.L_x_25) ;  /* 0x0000000000202947 */ /* 0x000fea0003800000 */
[----:B-1----:R-:W1:Y:S01]  /*0a10*/  LDS R2, [UR7+0x8] ;  /* 0x00000807ff027984 */ /* 0x002e620008000800 */
[----:B------:R-:W-:-:S05]  /*0a20*/  IMAD.MOV.U32 R3, RZ, RZ, 0x780 ;  /* 0x00000780ff037424 */ /* 0x000fca00078e00ff */
[----:B-1----:R-:W-:-:S05]  /*0a30*/  LOP3.LUT R2, R2, 0x500, R3, 0xd8, !PT ;  /* 0x0000050002027812 */ /* 0x002fca00078ed803 */
[----:B------:R1:W-:Y:S02]  /*0a40*/  STS [UR7+0x8], R2 ;  /* 0x00000802ff007988 */ /* 0x0003e40008000807 */
.L_x_24:
[----:B------:R-:W-:Y:S05]  /*0a50*/  @P2 BRA `(.L_x_26) ;  /* 0x0000000000282947 */ /* 0x000fea0003800000 */
[----:B-1234-:R-:W1:Y:S02]  /*0a60*/  LDS R2, [UR7+0x8] ;  /* 0x00000807ff027984 */ /* 0x01ee640008000800 */
[----:B-1----:R-:W-:-:S05]  /*0a70*/  LOP3.LUT R2, R2, 0x1800, RZ, 0xb8, !PT ;  /* 0x0000180002027812 */ /* 0x002fca00078eb8ff */
[----:B------:R2:W-:Y:S02]  /*0a80*/  STS [UR7+0x8], R2 ;  /* 0x00000802ff007988 */ /* 0x0005e40008000807 */
.L_x_25:
[----:B------:R-:W-:Y:S05]  /*0a90*/  @P2 BREAK B1 ;  /* 0x0000000000012942 */ /* 0x000fea0003800000 */
[----:B------:R-:W-:Y:S05]  /*0aa0*/  @P2 BRA `(.L_x_27) ;  /* 0x0000000000242947 */ /* 0x000fea0003800000 */
[----:B-12---:R-:W1:Y:S01]  /*0ab0*/  LDS R2, [UR7+0x8] ;  /* 0x00000807ff027984 */ /* 0x006e620008000800 */
[----:B------:R-:W-:-:S05]  /*0ac0*/  IMAD.MOV.U32 R3, RZ, RZ, 0x6000 ;  /* 0x00006000ff037424 */ /* 0x000fca00078e00ff */
[----:B-1----:R-:W-:-:S04]  /*0ad0*/  LOP3.LUT R2, R2, 0x6000, R3, 0xd8, !PT ;  /* 0x0000600002027812 */ /* 0x002fc800078ed803 */
[----:B------:R-:W-:-:S05]  /*0ae0*/  LOP3.LUT R2, R2, 0x400000, RZ, 0xb8, !PT ;  /* 0x0040000002027812 */ /* 0x000fca00078eb8ff */
[----:B------:R1:W-:Y:S02]  /*0af0*/  STS [UR7+0x8], R2 ;  /* 0x00000802ff007988 */ /* 0x0003e40008000807 */
.L_x_26:
[----:B------:R-:W-:Y:S05]  /*0b00*/  BSYNC B1 ;  /* 0x0000000000017941 */ /* 0x000fea0003800000 */
.L_x_23:
[----:B-1234-:R-:W1:Y:S02]  /*0b10*/  @!P2 LDS R2, [UR7+0x8] ;  /* 0x00000807ff02a984 */ /* 0x01ee640008000800 */
[----:B-1----:R-:W-:-:S05]  /*0b20*/  @!P2 LOP3.LUT R2, R2, 0x8000, RZ, 0xb8, !PT ;  /* 0x000080000202a812 */ /* 0x002fca00078eb8ff */
[----:B------:R3:W-:Y:S02]  /*0b30*/  @!P2 STS [UR7+0x8], R2 ;  /* 0x00000802ff00a988 */ /* 0x0007e40008000807 */
.L_x_27:
[----:B------:R-:W-:Y:S05]  /*0b40*/  BSYNC B2 ;  /* 0x0000000000027941 */ /* 0x000fea0003800000 */
.L_x_22:
[----:B------:R-:W-:Y:S05]  /*0b50*/  WARPSYNC.ALL ;  /* 0x0000000000007948 */ /* 0x000fea0003800000 */
[----:B------:R-:W-:-:S04]  /*0b60*/  UIADD3 UR23, UR4, 0x80, URZ ;  /* 0x0000008004177890 */ /* 0x000fc8000fffe03f */
[----:B------:R-:W-:-:S04]  /*0b70*/  UIADD3 UR22, UP0, UR23, UR24, URZ ;  /* 0x0000001817167290 */ /* 0x000fc8000ff1e03f */
[----:B------:R-:W-:Y:S01]  /*0b80*/  ULEA.HI.X.SX32 UR23, UR23, UR25, 0x1, UP0 ;  /* 0x0000001917177291 */ /* 0x000fe200080f0e3f */
[----:B------:R-:W-:Y:S11]  /*0b90*/  @P0 BRA `(.L_x_28) ;  /* 0x0000000000280947 */ /* 0x000ff60003800000 */
[----:B-123--:R-:W1:Y:S01]  /*0ba0*/  S2R R2, SR_LANEID ;  /* 0x0000000000027919 */ /* 0x00ee620000000000 */
[----:B------:R-:W-:Y:S05]  /*0bb0*/  WARPSYNC.ALL ;  /* 0x0000000000007948 */ /* 0x000fea0003800000 */
[----:B-1----:R-:W-:-:S05]  /*0bc0*/  IMAD.SHL.U32 R8, R2, 0x4, RZ ;  /* 0x0000000402087824 */ /* 0x002fca00078e00ff */
[----:B------:R-:W1:Y:S01]  /*0bd0*/  LDS R7, [R8+UR7] ;  /* 0x0000000708077984 */ /* 0x000e620008000800 */
[----:B------:R-:W-:-:S05]  /*0be0*/  IADD3 R2, P1, R8, UR22, RZ ;  /* 0x0000001608027c10 */ /* 0x000fca000ff3e0ff */
[----:B------:R-:W-:-:S05]  /*0bf0*/  IMAD.X R3, RZ, RZ, UR23, P1 ;  /* 0x00000017ff037e24 */ /* 0x000fca00088e06ff */
[----:B-1----:R4:W2:Y:S01]  /*0c00*/  ATOMG.E.EXCH.STRONG.GPU PT, RZ, [R2], R7 ;  /* 0x0000000702ff73a8 */ /* 0x0028a200041ee100 */
[----:B------:R-:W-:-:S04]  /*0c10*/  DEPBAR {5,4,3,2,1,0} ;  /* 0x0000003f0000791a */ /* 0x000fc80000000000 */
[----:B------:R4:W-:Y:S01]  /*0c20*/  UTMACCTL.IV [UR22] ;  /* 0x00000000160079b9 */ /* 0x0009e20008000000 */
[----:B------:R-:W-:Y:S01]  /*0c30*/  NOP ;  /* 0x0000000000007918 */ /* 0x000fe20000000000 */
.L_x_28:
[----:B------:R-:W-:Y:S05]  /*0c40*/  @P0 BRA `(.L_x_29) ;  /* 0x00000000000c0947 */ /* 0x000fea0003800000 */
[----:B------:R0:W-:Y:S01]  /*0c50*/  UTMACMDFLUSH ;  /* 0x00000000000079b7 */ /* 0x0001e20000000000 */
[----:B------:R-:W-:Y:S05]  /*0c60*/  @P0 BRA `(.L_x_29) ;  /* 0x0000000000040947 */ /* 0x000fea0003800000 */
[----:B------:R-:W-:-:S04]  /*0c70*/  DEPBAR.LE SB0, 0x0 ;  /* 0x000080000000791a */ /* 0x000fc80000000000 */
.L_x_29:
[----:B------:R-:W-:Y:S05]  /*0c80*/  WARPSYNC.ALL ;  /* 0x0000000000007948 */ /* 0x000fea0003800000 */
[----:B--2---:R-:W-:Y:S06]  /*0c90*/  BAR.SYNC.DEFER_BLOCKING 0x0 ;  /* 0x0000000000007b1d */ /* 0x004fec0000010000 */
[----:B------:R-:W-:Y:S02]  /*0ca0*/  BSSY B2, `(.L_x_30) ;  /* 0x000000b000027945 */ /* 0x000fe40003800000 */
[----:B------:R-:W-:Y:S06]  /*0cb0*/  BAR.SYNC.DEFER_BLOCKING 0x0 ;  /* 0x0000000000007b1d */ /* 0x000fec0000010000 */
[----:B------:R2:W-:Y:S01]  /*0cc0*/  @!P0 STS [R12], RZ ;  /* 0x000000ff0c008388 */ /* 0x0005e20000000800 */
[----:B------:R-:W-:Y:S01]  /*0cd0*/  NOP ;  /* 0x0000000000007918 */ /* 0x000fe20000000000 */
[----:B------:R-:W-:Y:S05]  /*0ce0*/  @P2 BRA `(.L_x_31) ;  /* 0x0000000000182947 */ /* 0x000fea0003800000 */
[----:B-1-34-:R-:W1:Y:S01]  /*0cf0*/  LDS R2, [UR7+0x8] ;  /* 0x00000807ff027984 */ /* 0x01ae620008000800 */
[----:B------:R-:W3:Y:S01]  /*0d00*/  LDC.64 R8, c[0x0][0x220] ;  /* 0x00008800ff087b82 */ /* 0x000ee20000000a00 */
[----:B------:R-:W-:Y:S02]  /*0d10*/  IMAD.MOV.U32 R3, RZ, RZ, 0x70 ;  /* 0x00000070ff037424 */ /* 0x000fe400078e00ff */
[----:B---3--:R3:W-:Y:S03]  /*0d20*/  STS.64 [UR7], R8 ;  /* 0x00000008ff007988 */ /* 0x0087e60008000a07 */
[----:B-1----:R-:W-:-:S05]  /*0d30*/  LOP3.LUT R2, R2, 0x10, R3, 0xd8, !PT ;  /* 0x0000001002027812 */ /* 0x002fca00078ed803 */
[----:B------:R3:W-:Y:S02]  /*0d40*/  STS [UR7+0x8], R2 ;  /* 0x00000802ff007988 */ /* 0x0007e40008000807 */
.L_x_31:
[----:B----4-:R-:W-:Y:S05]  /*0d50*/  BSYNC B2 ;  /* 0x0000000000027941 */ /* 0x010fea0003800000 */
.L_x_30:
[----:B------:R-:W-:Y:S04]  /*0d60*/  BSSY B3, `(.L_x_32) ;  /* 0x0000011000037945 */ /* 0x000fe80003800000 */
[----:B------:R-:W-:Y:S04]  /*0d70*/  BSSY B2, `(.L_x_33) ;  /* 0x000000e000027945 */ /* 0x000fe80003800000 */
[----:B------:R-:W-:Y:S05]  /*0d80*/  @P2 BRA `(.L_x_34) ;  /* 0x0000000000242947 */ /* 0x000fea0003800000 */
[----:B-1-3--:R-:W1:Y:S01]  /*0d90*/  LDS R2, [UR7+0x34] ;  /* 0x00003407ff027984 */ /* 0x00ae620008000800 */
[----:B------:R-:W-:-:S05]  /*0da0*/  IMAD.MOV.U32 R3, RZ, RZ, 0x3f000000 ;  /* 0x3f000000ff037424 */ /* 0x000fca00078e00ff */
[----:B-1----:R-:W-:-:S05]  /*0db0*/  LOP3.LUT R2, R2, 0xff000000, R3, 0xb8, !PT ;  /* 0xff00000002027812 */ /* 0x002fca00078eb803 */
[----:B------:R1:W-:Y:S01]  /*0dc0*/  STS [UR7+0x34], R2 ;  /* 0x00003402ff007988 */ /* 0x0003e20008000807 */
[----:B------:R-:W-:Y:S05]  /*0dd0*/  @P2 BRA `(.L_x_35) ;  /* 0x00000000001c2947 */ /* 0x000fea0003800000 */
[----:B-1----:R-:W1:Y:S01]  /*0de0*/  LDS R2, [UR7+0x38] ;  /* 0x00003807ff027984 */ /* 0x002e620008000800 */
[----:B------:R-:W-:-:S05]  /*0df0*/  IMAD.MOV.U32 R3, RZ, RZ, 0xff ;  /* 0x000000ffff037424 */ /* 0x000fca00078e00ff */
[----:B-1----:R-:W-:-:S05]  /*0e00*/  LOP3.LUT R2, R2, 0xff, R3, 0xb8, !PT ;  /* 0x000000ff02027812 */ /* 0x002fca00078eb803 */
[----:B------:R4:W-:Y:S02]  /*0e10*/  STS [UR7+0x38], R2 ;  /* 0x00003802ff007988 */ /* 0x0009e40008000807 */
.L_x_34:
[----:B------:R-:W-:Y:S05]  /*0e20*/  @P2 BREAK B2 ;  /* 0x0000000000022942 */ /* 0x000fea0003800000 */
[----:B------:R-:W-:Y:S05]  /*0e30*/  @P2 BRA `(.L_x_36) ;  /* 0x00000000000c2947 */ /* 0x000fea0003800000 */
[----:B------:R1:W-:Y:S02]  /*0e40*/  STS [UR7+0x20], R5 ;  /* 0x00002005ff007988 */ /* 0x0003e40008000807 */
.L_x_35:
[----:B------:R-:W-:Y:S05]  /*0e50*/  BSYNC B2 ;  /* 0x0000000000027941 */ /* 0x000fea0003800000 */
.L_x_33:
[----:B------:R1:W-:Y:S02]  /*0e60*/  @!P2 STS [UR7+0x24], R4 ;  /* 0x00002404ff00a988 */ /* 0x0003e40008000807 */
.L_x_36:
[----:B------:R-:W-:Y:S05]  /*0e70*/  BSYNC B3 ;  /* 0x0000000000037941 */ /* 0x000fea0003800000 */
.L_x_32:
[----:B------:R-:W-:Y:S05]  /*0e80*/  WARPSYNC.ALL ;  /* 0x0000000000007948 */ /* 0x000fea0003800000 */
[----:B------:R-:W-:Y:S04]  /*0e90*/  BSSY B3, `(.L_x_37) ;  /* 0x000000e000037945 */ /* 0x000fe80003800000 */
[----:B------:R-:W-:Y:S05]  /*0ea0*/  @P2 BRA `(.L_x_38) ;  /* 0x0000000000302947 */ /* 0x000fea0003800000 */
[----:B------:R-:W5:Y:S01]  /*0eb0*/  LDS R3, [UR7+0x34] ;  /* 0x00003407ff037984 */ /* 0x000f620008000800 */
[----:B-1----:R-:W1:Y:S03]  /*0ec0*/  LDC.64 R4, c[0x0][0x248] ;  /* 0x00009200ff047b82 */ /* 0x002e660000000a00 */
[----:B---34-:R-:W3:Y:S01]  /*0ed0*/  LDS R2, [UR7+0x1c] ;  /* 0x00001c07ff027984 */ /* 0x018ee20008000800 */
[C---:B-1----:R-:W-:Y:S01]  /*0ee0*/  SHF.L.U64.HI R5, R4.reuse, 0x1, R5 ;  /* 0x0000000104057819 */ /* 0x042fe20000010205 */
[----:B------:R-:W-:-:S03]  /*0ef0*/  IMAD.SHL.U32 R4, R4, 0x2, RZ ;  /* 0x0000000204047824 */ /* 0x000fc600078e00ff */
[--C-:B------:R-:W-:Y:S02]  /*0f00*/  SHF.R.U32.HI R7, RZ, 0x4, R5.reuse ;  /* 0x00000004ff077819 */ /* 0x100fe40000011605 */
[----:B------:R-:W-:-:S05]  /*0f10*/  SHF.R.U64 R4, R4, 0x4, R5 ;  /* 0x0000000404047819 */ /* 0x000fca0000001205 */
[----:B------:R1:W-:Y:S01]  /*0f20*/  STS [UR7+0xc], R4 ;  /* 0x00000c04ff007988 */ /* 0x0003e20008000807 */
[----:B-----5:R-:W-:Y:S02]  /*0f30*/  LOP3.LUT R3, R3, 0x7, RZ, 0xb8, !PT ;  /* 0x0000000703037812 */ /* 0x020fe400078eb8ff */
[----:B---3--:R-:W-:-:S03]  /*0f40*/  LOP3.LUT R2, R2, 0xf, R7, 0xb8, !PT ;  /* 0x0000000f02027812 */ /* 0x008fc600078eb807 */
[----:B------:R1:W-:Y:S04]  /*0f50*/  STS [UR7+0x34], R3 ;  /* 0x00003403ff007988 */ /* 0x0003e80008000807 */
[----:B------:R1:W-:Y:S02]  /*0f60*/  STS [UR7+0x1c], R2 ;  /* 0x00001c02ff007988 */ /* 0x0003e40008000807 */
.L_x_38:
[----:B------:R-:W-:Y:S05]  /*0f70*/  BSYNC B3 ;  /* 0x0000000000037941 */ /* 0x000fea0003800000 */
.L_x_37:
[----:B------:R-:W-:Y:S04]  /*0f80*/  BSSY B3, `(.L_x_39) ;  /* 0x000001a000037945 */ /* 0x000fe80003800000 */
[----:B------:R-:W-:Y:S04]  /*0f90*/  BSSY B4, `(.L_x_40) ;  /* 0x0000015000047945 */ /* 0x000fe80003800000 */
[----:B------:R-:W-:Y:S05]  /*0fa0*/  @P2 BRA `(.L_x_41) ;  /* 0x0000000000202947 */ /* 0x000fea0003800000 */
[----:B-1-34-:R-:W1:Y:S02]  /*0fb0*/  LDS R2, [UR7+0x34] ;  /* 0x00003407ff027984 */ /* 0x01ae640008000800 */
[----:B-1----:R-:W-:-:S05]  /*0fc0*/  LOP3.LUT R2, R2, 0x38, RZ, 0xb8, !PT ;  /* 0x0000003802027812 */ /* 0x002fca00078eb8ff */
[----:B------:R1:W-:Y:S01]  /*0fd0*/  STS [UR7+0x34], R2 ;  /* 0x00003402ff007988 */ /* 0x0003e20008000807 */
[----:B------:R-:W-:Y:S05]  /*0fe0*/  @P2 BRA `(.L_x_42) ;  /* 0x0000000000202947 */ /* 0x000fea0003800000 */
[----:B-1----:R-:W1:Y:S01]  /*0ff0*/  LDS R2, [UR7+0x8] ;  /* 0x00000807ff027984 */ /* 0x002e620008000800 */
[----:B------:R-:W-:-:S05]  /*1000*/  IMAD.MOV.U32 R3, RZ, RZ, 0x780 ;  /* 0x00000780ff037424 */ /* 0x000fca00078e00ff */
[----:B-1----:R-:W-:-:S05]  /*1010*/  LOP3.LUT R2, R2, 0x500, R3, 0xd8, !PT ;  /* 0x0000050002027812 */ /* 0x002fca00078ed803 */
[----:B------:R1:W-:Y:S02]  /*1020*/  STS [UR7+0x8], R2 ;  /* 0x00000802ff007988 */ /* 0x0003e40008000807 */
.L_x_41:
[----:B------:R-:W-:Y:S05]  /*1030*/  @P2 BRA `(.L_x_43) ;  /* 0x0000000000282947 */ /* 0x000fea0003800000 */
[----:B-1-34-:R-:W1:Y:S02]  /*1040*/  LDS R2, [UR7+0x8] ;  /* 0x00000807ff027984 */ /* 0x01ae640008000800 */
[----:B-1----:R-:W-:-:S05]  /*1050*/  LOP3.LUT R2, R2, 0x1800, RZ, 0xb8, !PT ;  /* 0x0000180002027812 */ /* 0x002fca00078eb8ff */
[----:B------:R3:W-:Y:S02]  /*1060*/  STS [UR7+0x8], R2 ;  /* 0x00000802ff007988 */ /* 0x0007e40008000807 */
.L_x_42:
[----:B------:R-:W-:Y:S05]  /*1070*/  @P2 BREAK B4 ;  /* 0x0000000000042942 */ /* 0x000fea0003800000 */
[----:B------:R-:W-:Y:S05]  /*1080*/  @P2 BRA `(.L_x_44) ;  /* 0x0000000000242947 */ /* 0x000fea0003800000 */
[----:B-1-3--:R-:W1:Y:S01]  /*1090*/  LDS R2, [UR7+0x8] ;  /* 0x00000807ff027984 */ /* 0x00ae620008000800 */
[----:B------:R-:W-:-:S05]  /*10a0*/  IMAD.MOV.U32 R3, RZ, RZ, 0x6000 ;  /* 0x00006000ff037424 */ /* 0x000fca00078e00ff */
[----:B-1----:R-:W-:-:S04]  /*10b0*/  LOP3.LUT R2, R2, 0x6000, R3, 0xd8, !PT ;  /* 0x0000600002027812 */ /* 0x002fc800078ed803 */
[----:B------:R-:W-:-:S05]  /*10c0*/  LOP3.LUT R2, R2, 0x400000, RZ, 0xb8, !PT ;  /* 0x0040000002027812 */ /* 0x000fca00078eb8ff */
[----:B------:R1:W-:Y:S02]  /*10d0*/  STS [UR7+0x8], R2 ;  /* 0x00000802ff007988 */ /* 0x0003e40008000807 */
.L_x_43:
[----:B------:R-:W-:Y:S05]  /*10e0*/  BSYNC B4 ;  /* 0x0000000000047941 */ /* 0x000fea0003800000 */
.L_x_40:
[----:B-1-34-:R-:W1:Y:S02]  /*10f0*/  @!P2 LDS R2, [UR7+0x8] ;  /* 0x00000807ff02a984 */ /* 0x01ae640008000800 */
[----:B-1----:R-:W-:-:S05]  /*1100*/  @!P2 LOP3.LUT R2, R2, 0x8000, RZ, 0xb8, !PT ;  /* 0x000080000202a812 */ /* 0x002fca00078eb8ff */
[----:B------:R4:W-:Y:S02]  /*1110*/  @!P2 STS [UR7+0x8], R2 ;  /* 0x00000802ff00a988 */ /* 0x0009e40008000807 */
.L_x_44:
[----:B------:R-:W-:Y:S05]  /*1120*/  BSYNC B3 ;  /* 0x0000000000037941 */ /* 0x000fea0003800000 */
.L_x_39:
[----:B------:R-:W-:Y:S05]  /*1130*/  WARPSYNC.ALL ;  /* 0x0000000000007948 */ /* 0x000fea0003800000 */
[----:B------:R-:W-:Y:S01]  /*1140*/  UIADD3 UR4, UR4, 0x100, URZ ;  /* 0x0000010004047890 */ /* 0x000fe2000fffe03f */
[----:B------:R-:W-:Y:S01]  /*1150*/  ISETP.GE.AND P1, PT, R15, 0x1, PT ;  /* 0x000000010f00780c */ /* 0x000fe20003f26270 */
[----:B------:R-:W-:Y:S01]  /*1160*/  IMAD.MOV.U32 R88, RZ, RZ, RZ ;  /* 0x000000ffff587224 */ /* 0x000fe200078e00ff */
[----:B------:R-:W-:Y:S01]  /*1170*/  SHF.R.U32.HI R7, RZ, 0x5, R0 ;  /* 0x00000005ff077819 */ /* 0x000fe20000011600 */
[----:B------:R-:W-:-:S04]  /*1180*/  UIADD3 UR24, UP0, UR4, UR24, URZ ;  /* 0x0000001804187290 */ /* 0x000fc8000ff1e03f */
[----:B------:R-:W-:Y:S01]  /*1190*/  ULEA.HI.X.SX32 UR25, UR4, UR25, 0x1, UP0 ;  /* 0x0000001904197291 */ /* 0x000fe200080f0e3f */
[----:B------:R-:W-:Y:S11]  /*11a0*/  @P0 BRA `(.L_x_45) ;  /* 0x0000000000280947 */ /* 0x000ff60003800000 */
[----:B-1-34-:R-:W1:Y:S01]  /*11b0*/  S2R R2, SR_LANEID ;  /* 0x0000000000027919 */ /* 0x01ae620000000000 */
[----:B------:R-:W-:Y:S05]  /*11c0*/  WARPSYNC.ALL ;  /* 0x0000000000007948 */ /* 0x000fea0003800000 */
[----:B-1----:R-:W-:-:S05]  /*11d0*/  IMAD.SHL.U32 R4, R2, 0x4, RZ ;  /* 0x0000000402047824 */ /* 0x002fca00078e00ff */
[----:B------:R-:W1:Y:S01]  /*11e0*/  LDS R5, [R4+UR7] ;  /* 0x0000000704057984 */ /* 0x000e620008000800 */
[----:B------:R-:W-:-:S05]  /*11f0*/  IADD3 R2, P3, R4, UR24, RZ ;  /* 0x0000001804027c10 */ /* 0x000fca000ff7e0ff */
[----:B------:R-:W-:-:S05]  /*1200*/  IMAD.X R3, RZ, RZ, UR25, P3 ;  /* 0x00000019ff037e24 */ /* 0x000fca00098e06ff */
[----:B-1----:R1:W3:Y:S01]  /*1210*/  ATOMG.E.EXCH.STRONG.GPU PT, RZ, [R2], R5 ;  /* 0x0000000502ff73a8 */ /* 0x0022e200041ee100 */
[----:B------:R-:W-:-:S04]  /*1220*/  DEPBAR {5,4,3,2,1,0} ;  /* 0x0000003f0000791a */ /* 0x000fc80000000000 */
[----:B------:R1:W-:Y:S01]  /*1230*/  UTMACCTL.IV [UR24] ;  /* 0x00000000180079b9 */ /* 0x0003e20008000000 */
[----:B------:R-:W-:Y:S01]  /*1240*/  NOP ;  /* 0x0000000000007918 */ /* 0x000fe20000000000 */
.L_x_45:
[----:B------:R-:W-:Y:S05]  /*1250*/  @P0 BRA `(.L_x_46) ;  /* 0x00000000000c0947 */ /* 0x000fea0003800000 */
[----:B------:R0:W-:Y:S01]  /*1260*/  UTMACMDFLUSH ;  /* 0x00000000000079b7 */ /* 0x0001e20000000000 */
[----:B------:R-:W-:Y:S05]  /*1270*/  @P0 BRA `(.L_x_46) ;  /* 0x0000000000040947 */ /* 0x000fea0003800000 */
[----:B------:R-:W-:-:S04]  /*1280*/  DEPBAR.LE SB0, 0x0 ;  /* 0x000080000000791a */ /* 0x000fc80000000000 */
.L_x_46:
[----:B------:R-:W-:Y:S05]  /*1290*/  WARPSYNC.ALL ;  /* 0x0000000000007948 */ /* 0x000fea0003800000 */
[----:B---3--:R-:W-:Y:S01]  /*12a0*/  BAR.SYNC.DEFER_BLOCKING 0x0 ;  /* 0x0000000000007b1d */ /* 0x008fe20000010000 */
[----:B------:R-:W-:Y:S01]  /*12b0*/  R2UR UR26, R7 ;  /* 0x00000000071a72ca */ /* 0x000fe200000e0000 */
[----:B------:R-:W-:Y:S01]  /*12c0*/  USHF.L.U32 UR27, UR36, 0x7, URZ ;  /* 0x00000007241b7899 */ /* 0x000fe2000800063f */
[----:B------:R-:W-:Y:S01]  /*12d0*/  IMAD.MOV.U32 R89, RZ, RZ, RZ ;  /* 0x000000ffff597224 */ /* 0x000fe200078e00ff */
[----:B------:R-:W-:Y:S02]  /*12e0*/  CS2R R90, SRZ ;  /* 0x00000000005a7805 */ /* 0x000fe4000001ff00 */
[----:B------:R-:W-:Y:S01]  /*12f0*/  CS2R R92, SRZ ;  /* 0x00000000005c7805 */ /* 0x000fe2000001ff00 */
[----:B------:R-:W-:Y:S01]  /*1300*/  VOTEU.ALL UP0, P2 ;  /* 0x00000000003f7886 */ /* 0x000fe20001000000 */
[----:B------:R-:W-:Y:S01]  /*1310*/  UMOV UR4, 0x1 ;  /* 0x0000000100047882 */ /* 0x000fe20000000000 */
[----:B------:R-:W-:Y:S01]  /*1320*/  VOTEU.ALL UP1, P2 ;  /* 0x00000000003f7886 */ /* 0x000fe20001020000 */
[----:B------:R-:W-:Y:S01]  /*1330*/  VOTEU.ALL UP2, P2 ;  /* 0x00000000003f7886 */ /* 0x000fe20001040000 */
[----:B------:R-:W-:Y:S01]  /*1340*/  CS2R R94, SRZ ;  /* 0x00000000005e7805 */ /* 0x000fe2000001ff00 */
[----:B------:R-:W-:-:S04]  /*1350*/  @!UP0 UIADD3 UR8, -UR4, 0x100000, URZ ;  /* 0x0010000004088890 */ /* 0x000fc8000fffe13f */
[----:B------:R-:W-:Y:S02]  /*1360*/  @!UP0 USHF.L.U32 UR9, UR8, 0xb, URZ ;  /* 0x0000000b08098899 */ /* 0x000fe4000800063f */
[----:B------:R-:W-:Y:S01]  /*1370*/  @!UP0 USHF.L.U32 UR8, UR8, 0x1, URZ ;  /* 0x0000000108088899 */ /* 0x000fe2000800063f */
        /* <DEDUP_REMOVED lines=9> */
[----:B------:R-:W-:Y:S01]  /*1410*/  VOTEU.ALL UP0, P2 ;  /* 0x00000000003f7886 */ /* 0x000fe20001000000 */
[----:B------:R-:W-:Y:S02]  /*1420*/  CS2R R102, SRZ ;  /* 0x0000000000667805 */ /* 0x000fe4000001ff00 */
[----:B------:R-:W-:Y:S02]  /*1430*/  CS2R R104, SRZ ;  /* 0x0000000000687805 */ /* 0x000fe4000001ff00 */
[----:B------:R-:W-:Y:S02]  /*1440*/  CS2R R106, SRZ ;  /* 0x00000000006a7805 */ /* 0x000fe4000001ff00 */
[----:B------:R-:W-:-:S02]  /*1450*/  CS2R R108, SRZ ;  /* 0x00000000006c7805 */ /* 0x000fc4000001ff00 */
[----:B------:R-:W-:Y:S02]  /*1460*/  CS2R R110, SRZ ;  /* 0x00000000006e7805 */ /* 0x000fe4000001ff00 */
[----:B------:R-:W-:Y:S01]  /*1470*/  CS2R R112, SRZ ;  /* 0x0000000000707805 */ /* 0x000fe2000001ff00 */
[----:B------:R-:W3:Y:S02]  /*1480*/  FENCE.VIEW.ASYNC.S ;  /* 0x00000000000073c6 */ /* 0x000ee40000000000 */
[----:B---3--:R-:W3:Y:S02]  /*1490*/  @!UP0 SYNCS.EXCH.64 URZ, [UR7+0x24000], UR8 ;  /* 0x02400008073f85b2 */ /* 0x008ee40008000100 */
[----:B---3--:R-:W-:Y:S01]  /*14a0*/  BAR.SYNC.DEFER_BLOCKING 0x0 ;  /* 0x0000000000007b1d */ /* 0x008fe20000010000 */
[----:B------:R-:W-:Y:S02]  /*14b0*/  CS2R R114, SRZ ;  /* 0x0000000000727805 */ /* 0x000fe4000001ff00 */
[----:B------:R-:W-:-:S02]  /*14c0*/  CS2R R116, SRZ ;  /* 0x0000000000747805 */ /* 0x000fc4000001ff00 */
[----:B------:R-:W-:Y:S02]  /*14d0*/  CS2R R118, SRZ ;  /* 0x0000000000767805 */ /* 0x000fe4000001ff00 */
[----:B------:R-:W-:Y:S02]  /*14e0*/  CS2R R120, SRZ ;  /* 0x0000000000787805 */ /* 0x000fe4000001ff00 */
[----:B------:R-:W-:Y:S02]  /*14f0*/  CS2R R122, SRZ ;  /* 0x00000000007a7805 */ /* 0x000fe4000001ff00 */
[----:B------:R-:W-:Y:S02]  /*1500*/  CS2R R124, SRZ ;  /* 0x00000000007c7805 */ /* 0x000fe4000001ff00 */
        /* <DEDUP_REMOVED lines=16> */
[----:B------:R-:W-:Y:S01]  /*1610*/  CS2R R30, SRZ ;  /* 0x00000000001e7805 */ /* 0x000fe2000001ff00 */
[----:B------:R3:W4:Y:S02]  /*1620*/  @!UP1 SYNCS.EXCH.64 URZ, [UR7+0x24008], UR10 ;  /* 0x0240080a073f95b2 */ /* 0x0007240008000100 */
[----:B----4-:R-:W-:Y:S01]  /*1630*/  BAR.SYNC.DEFER_BLOCKING 0x0 ;  /* 0x0000000000007b1d */ /* 0x010fe20000010000 */
        /* <DEDUP_REMOVED lines=9> */
[----:B------:R-:W-:Y:S01]  /*16d0*/  CS2R R50, SRZ ;  /* 0x0000000000327805 */ /* 0x000fe2000001ff00 */
[----:B---3--:R-:W-:Y:S01]  /*16e0*/  USHF.L.U32 UR11, UR37, 0x8, URZ ;  /* 0x00000008250b7899 */ /* 0x008fe2000800063f */
        /* <DEDUP_REMOVED lines=12> */
[----:B------:R3:W4:Y:S01]  /*17b0*/  @!UP2 SYNCS.EXCH.64 URZ, [UR7+0x24010], UR4 ;  /* 0x02401004073fa5b2 */ /* 0x0007220008000100 */
[----:B------:R-:W-:Y:S02]  /*17c0*/  CS2R R76, SRZ ;  /* 0x00000000004c7805 */ /* 0x000fe4000001ff00 */
[----:B------:R-:W-:Y:S02]  /*17d0*/  CS2R R78, SRZ ;  /* 0x00000000004e7805 */ /* 0x000fe4000001ff00 */
[----:B------:R-:W-:Y:S02]  /*17e0*/  CS2R R80, SRZ ;  /* 0x0000000000507805 */ /* 0x000fe4000001ff00 */
[----:B------:R-:W-:-:S02]  /*17f0*/  CS2R R82, SRZ ;  /* 0x0000000000527805 */ /* 0x000fc4000001ff00 */
[----:B------:R-:W-:Y:S02]  /*1800*/  CS2R R84, SRZ ;  /* 0x0000000000547805 */ /* 0x000fe4000001ff00 */
[----:B------:R-:W-:Y:S01]  /*1810*/  CS2R R86, SRZ ;  /* 0x0000000000567805 */ /* 0x000fe2000001ff00 */
[----:B------:R-:W-:Y:S06]  /*1820*/  @!P1 BRA `(.L_x_47) ;  /* 0x00000008004c9947 */ /* 0x000fec0003800000 */
        /* <DEDUP_REMOVED lines=63> */
[----:B------:R-:W-:Y:S01]  /*1c20*/  CS2R R86, SRZ ;  /* 0x0000000000567805 */ /* 0x000fe2000001ff00 */
[----:B---3--:R-:W-:Y:S01]  /*1c30*/  UMOV UR4, URZ ;  /* 0x0000003f00047c82 */ /* 0x008fe20008000000 */
[----:B------:R-:W-:-:S05]  /*1c40*/  UMOV UR10, URZ ;  /* 0x0000003f000a7c82 */ /* 0x000fca0008000000 */
.L_x_49:
[----:B----4-:R-:W-:Y:S01]  /*1c50*/  BAR.SYNC.DEFER_BLOCKING 0x0 ;  /* 0x0000000000007b1d */ /* 0x010fe20000010000 */
[----:B------:R-:W-:Y:S01]  /*1c60*/  ULEA UR28, UR4, UR7, 0x3 ;  /* 0x00000007041c7291 */ /* 0x000fe2000f8e183f */
[----:B-1----:R-:W-:Y:S01]  /*1c70*/  @!P2 IMAD.MOV.U32 R2, RZ, RZ, 0xc000 ;  /* 0x0000c000ff02a424 */ /* 0x002fe200078e00ff */
[----:B------:R-:W-:Y:S01]  /*1c80*/  ELECT P0, URZ, PT ;  /* 0x00000000003f782f */ /* 0x000fe20003800000 */
[----:B------:R-:W-:-:S03]  /*1c90*/  ULEA UR8, UR4, UR7, 0xf ;  /* 0x0000000704087291 */ /* 0x000fc6000f8e783f */
[----:B------:R-:W-:Y:S02]  /*1ca0*/  ISETP.LT.U32.AND P0, PT, R6, 0x20, P0 ;  /* 0x000000200600780c */ /* 0x000fe40000701070 */
[----:B------:R-:W-:Y:S01]  /*1cb0*/  ELECT P1, URZ, PT ;  /* 0x00000000003f782f */ /* 0x000fe20003820000 */
[----:B------:R-:W-:-:S03]  /*1cc0*/  ULEA UR5, UR4, UR7, 0xe ;  /* 0x0000000704057291 */ /* 0x000fc6000f8e703f */
[----:B------:R-:W-:Y:S01]  /*1cd0*/  ISETP.LT.U32.AND P1, PT, R6, 0x40, P1 ;  /* 0x000000400600780c */ /* 0x000fe20000f21070 */
[----:B------:R-:W-:Y:S02]  /*1ce0*/  ULOP3.LUT UR16, UR26, 0x1, URZ, 0xc0, !UPT ;  /* 0x000000011a107892 */ /* 0x000fe4000f8ec03f */
[----:B------:R-:W-:Y:S02]  /*1cf0*/  UIADD3 UR6, UR5, 0x18000, URZ ;  /* 0x0001800005067890 */ /* 0x000fe4000fffe03f */
[----:B------:R-:W-:Y:S02]  /*1d00*/  ULEA UR18, UR16, UR27, 0x6 ;  /* 0x0000001b10127291 */ /* 0x000fe4000f8e303f */
[----:B------:R-:W-:Y:S01]  /*1d10*/  ULEA UR16, UR16, UR6, 0xd ;  /* 0x0000000610107291 */ /* 0x000fe2000f8e683f */
[----:B------:R-:W-:Y:S01]  /*1d20*/  VOTEU.ANY UP0, P0 ;  /* 0x00000000003f7886 */ /* 0x000fe20000000100 */
[----:B------:R-:W-:Y:S01]  /*1d30*/  VOTEU.ANY UP2, P0 ;  /* 0x00000000003f7886 */ /* 0x000fe20000040100 */
[----:B------:R-:W-:Y:S01]  /*1d40*/  UMOV UR19, UR10 ;  /* 0x0000000a00137c82 */ /* 0x000fe20008000000 */
[----:B------:R1:W-:Y:S01]  /*1d50*/  @!P2 SYNCS.ARRIVE.TRANS64 RZ, [UR28+0x24000], R2 ;  /* 0x02400002ffffa9a7 */ /* 0x0003e2000800001c */
[----:B------:R3:W-:Y:S06]  /*1d60*/  MEMBAR.ALL.CTA ;  /* 0x0000000000007992 */ /* 0x0007ec0000008000 */
[----:B---3--:R-:W3:Y:S01]  /*1d70*/  FENCE.VIEW.ASYNC.S ;  /* 0x00000000000073c6 */ /* 0x008ee20000000000 */
[----:B------:R-:W-:Y:S01]  /*1d80*/  @UP0 UIADD3 UR9, UR28, 0x24000, URZ ;  /* 0x000240001c090890 */ /* 0x000fe2000fffe03f */
[----:B------:R-:W-:Y:S01]  /*1d90*/  @UP0 UMOV UR12, UR20 ;  /* 0x00000014000c0c82 */ /* 0x000fe20008000000 */
[----:B------:R-:W-:Y:S01]  /*1da0*/  @UP0 UMOV UR13, UR21 ;  /* 0x00000015000d0c82 */ /* 0x000fe20008000000 */
[----:B---3--:R-:W-:Y:S01]  /*1db0*/  VOTEU.ANY UP1, P1 ;  /* 0x00000000003f7886 */ /* 0x008fe20000820100 */
[----:B------:R-:W-:Y:S01]  /*1dc0*/  VOTEU.ANY UP3, P1 ;  /* 0x00000000003f7886 */ /* 0x000fe20000860100 */
[----:B-1----:R-:W-:Y:S01]  /*1dd0*/  SHF.L.U32 R2, R13, 0x1f, RZ ;  /* 0x0000001f0d027819 */ /* 0x002fe200000006ff */
[----:B------:R-:W-:-:S02]  /*1de0*/  USHF.L.U32 UR5, UR26, 0x7, URZ ;  /* 0x000000071a057899 */ /* 0x000fc4000800063f */
[----:B------:R-:W-:Y:S01]  /*1df0*/  @UP1 UIADD3 UR17, UR28, 0x24000, URZ ;  /* 0x000240001c111890 */ /* 0x000fe2000fffe03f */
[----:B------:R-:W-:Y:S01]  /*1e00*/  @UP1 UMOV UR14, UR22 ;  /* 0x00000016000e1c82 */ /* 0x000fe20008000000 */
[----:B------:R-:W-:Y:S01]  /*1e10*/  @UP1 UMOV UR15, UR23 ;  /* 0x00000017000f1c82 */ /* 0x000fe20008000000 */
[----:B------:R-:W-:Y:S02]  /*1e20*/  ULOP3.LUT UR5, UR5, 0x200, URZ, 0xc0, !UPT ;  /* 0x0000020005057892 */ /* 0x000fe4000f8ec03f */
[----:B------:R-:W-:Y:S02]  /*1e30*/  USHF.R.U32.HI UR6, URZ, 0x4, UR6 ;  /* 0x000000043f067899 */ /* 0x000fe40008011606 */
[----:B------:R-:W-:Y:S02]  /*1e40*/  ULEA.HI UR5, UR8, UR5, URZ, 0x1c ;  /* 0x0000000508057291 */ /* 0x000fe4000f8fe03f */
[----:B------:R-:W-:Y:S02]  /*1e50*/  USGXT.U32 UR6, UR6, 0xe ;  /* 0x0000000e0606789a */ /* 0x000fe40008000000 */
[----:B------:R-:W-:Y:S01]  /*1e60*/  ULOP3.LUT UR5, UR5, 0x3fff, URZ, 0xc0, !UPT ;  /* 0x00003fff05057892 */ /* 0x000fe2000f8ec03f */
[----:B------:R-:W-:Y:S06]  /*1e70*/  BAR.SYNC.DEFER_BLOCKING 0x0 ;  /* 0x0000000000007b1d */ /* 0x000fec0000010000 */
[----:B------:R1:W-:Y:S02]  /*1e80*/  @UP2 UTMALDG.2D [UR8], [UR12] ;  /* 0x000000080c0025b4 */ /* 0x0003e40008008000 */
[----:B------:R-:W-:Y:S01]  /*1e90*/  BAR.SYNC.DEFER_BLOCKING 0x0 ;  /* 0x0000000000007b1d */ /* 0x000fe20000010000 */
[----:B-1----:R-:W-:-:S05]  /*1ea0*/  ULOP3.LUT UR8, UR6, 0x2000000, URZ, 0xfc, !UPT ;  /* 0x0200000006087892 */ /* 0x002fca000f8efc3f */
[----:B------:R-:W-:Y:S01]  /*1eb0*/  UMOV UR12, UR5 ;  /* 0x00000005000c7c82 */ /* 0x000fe20008000000 */
[----:B------:R-:W-:Y:S01]  /*1ec0*/  UMOV UR13, 0x40000040 ;  /* 0x40000040000d7882 */ /* 0x000fe20000000000 */
[----:B------:R1:W-:Y:S01]  /*1ed0*/  @UP3 UTMALDG.2D [UR16], [UR14] ;  /* 0x000000100e0035b4 */ /* 0x0003e20008008000 */
[----:B------:R-:W-:Y:S06]  /*1ee0*/  BAR.SYNC.DEFER_BLOCKING 0x0 ;  /* 0x0000000000007b1d */ /* 0x000fec0000010000 */
[----:B-1----:R-:W-:Y:S01]  /*1ef0*/  UMOV UR14, UR8 ;  /* 0x00000008000e7c82 */ /* 0x002fe20008000000 */
[----:B------:R-:W-:Y:S01]  /*1f00*/  UMOV UR15, 0x40000040 ;  /* 0x40000040000f7882 */ /* 0x000fe20000000000 */
[----:B------:R-:W1:Y:S02]  /*1f10*/  SYNCS.PHASECHK.TRANS64.TRYWAIT P0, [UR28+0x24000], R2 ;  /* 0x02400002ff0075a7 */ /* 0x000e64000800015c */
[----:B-1----:R-:W-:Y:S05]  /*1f20*/  @!P0 BRA `(.L_x_48) ;  /* 0x0000000800688947 */ /* 0x002fea0003800000 */
.L_x_50:
[----:B------:R-:W-:Y:S02]  /*1f30*/  WARPGROUP.DEPBAR.LE gsb0, 0x0 ;  /* 0x00008000000079c5 */ /* 0x000fe40000010000 */
[----:B------:R-:W-:Y:S01]  /*1f40*/  WARPGROUP.ARRIVE ;  /* 0x00000000000079c5 */ /* 0x000fe20000000000 */
[----:B------:R-:W-:Y:S01]  /*1f50*/  UIADD3 UR16, UP0, UR5, 0x2, URZ ;  /* 0x0000000205107890 */ /* 0x000fe2000ff1e03f */
[----:B------:R-:W1:Y:S01]  /*1f60*/  LDC R2, c[0x0][0x230] ;  /* 0x00008c00ff027b82 */ /* 0x000e620000000800 */
[----:B------:R-:W-:Y:S01]  /*1f70*/  UIADD3 UR18, UP1, UR6, 0x2000080, URZ ;  /* 0x0200008006127890 */ /* 0x000fe2000ff3e03f */
[----:B------:R-:W-:Y:S02]  /*1f80*/  UMOV UR5, URZ ;  /* 0x0000003f00057c82 */ /* 0x000fe40008000000 */
[----:B------:R-:W-:Y:S01]  /*1f90*/  HGMMA.64x128x16.F32.BF16 R88, gdesc[UR12].tnspB, R88 ;  /* 0x41e000000c5879f0 */ /* 0x000fe20008701858 */
[----:B------:R-:W-:Y:S01]  /*1fa0*/  UMOV UR6, URZ ;  /* 0x0000003f00067c82 */ /* 0x000fe20008000000 */
[----:B------:R-:W-:-:S02]  /*1fb0*/  UIADD3.X UR17, UR5, 0x40000040, URZ, UP0, !UPT ;  /* 0x4000004005117890 */ /* 0x000fc400087fe43f */
[----:B------:R-:W-:Y:S02]  /*1fc0*/  UIADD3.X UR19, UR6, 0x40000040, URZ, UP1, !UPT ;  /* 0x4000004006137890 */ /* 0x000fe40008ffe43f */
[----:B------:R-:W-:Y:S02]  /*1fd0*/  UIADD3.64 UR32, UR16, 0x2, URZ ;  /* 0x0000000210207897 */ /* 0x000fe4000fffe03f */
[----:B------:R-:W-:Y:S02]  /*1fe0*/  UIADD3.64 UR34, UR18, 0x80, URZ ;  /* 0x0000008012227897 */ /* 0x000fe4000fffe03f */
[----:B------:R-:W-:Y:S02]  /*1ff0*/  UIADD3.64 UR28, UR16, 0x4, URZ ;  /* 0x00000004101c7897 */ /* 0x000fe4000fffe03f */
[----:B------:R-:W-:Y:S02]  /*2000*/  UIADD3.64 UR30, UR18, 0x100, URZ ;  /* 0x00000100121e7897 */ /* 0x000fe4000fffe03f */
[----:B------:R-:W-:-:S02]  /*2010*/  UIADD3.64 UR12, UR16, 0x3fe, URZ ;  /* 0x000003fe100c7897 */ /* 0x000fc4000fffe03f */
[----:B------:R-:W-:Y:S02]  /*2020*/  UIADD3 UR10, UR10, 0x40, URZ ;  /* 0x000000400a0a7890 */ /* 0x000fe4000fffe03f */
[----:B------:R-:W-:-:S04]  /*2030*/  UIADD3 UR4, UR4, 0x1, URZ ;  /* 0x0000000104047890 */ /* 0x000fc8000fffe03f */
[----:B-1----:R-:W-:Y:S01]  /*2040*/  ISETP.LE.AND P0, PT, R2, UR10, PT ;  /* 0x0000000a02007c0c */ /* 0x002fe2000bf03270 */
[----:B------:R-:W-:-:S04]  /*2050*/  UISETP.NE.U32.AND UP0, UPT, UR4, 0x3, UPT ;  /* 0x000000030400788c */ /* 0x000fc8000bf05070 */
[----:B------:R-:W-:Y:S02]  /*2060*/  USEL UR5, URZ, 0x1, UP0 ;  /* 0x000000013f057887 */ /* 0x000fe40008000000 */
[----:B------:R-:W-:-:S04]  /*2070*/  USEL UR4, UR4, URZ, UP0 ;  /* 0x0000003f04047287 */ /* 0x000fc80008000000 */
[----:B------:R-:W-:Y:S01]  /*2080*/  LOP3.LUT R13, R13, UR5, RZ, 0x3c, !PT ;  /* 0x000000050d0d7c12 */ /* 0x000fe2000f8e3cff */
[----:B------:R-:W-:-:S12]  /*2090*/  HGMMA.64x128x16.F32.BF16 R88, gdesc[UR16].tnspB, R88 ;  /* 0x41e00000105879f0 */ /* 0x000fd80008701858 */
[----:B------:R-:W-:Y:S01]  /*20a0*/  HGMMA.64x128x16.F32.BF16 R88, gdesc[UR32].tnspB, R88 ;  /* 0x41e00000205879f0 */ /* 0x000fe20008701858 */
[----:B------:R-:W-:-:S11]  /*20b0*/  UIADD3.64 UR32, UR16, 0x402, URZ ;  /* 0x0000040210207897 */ /* 0x000fd6000fffe03f */
[----:B------:R-:W-:Y:S01]  /*20c0*/  HGMMA.64x128x16.F32.BF16 R88, gdesc[UR28].tnspB, R88 ;  /* 0x41e000001c5879f0 */ /* 0x000fe20008701858 */
[----:B------:R-:W-:-:S11]  /*20d0*/  UIADD3.64 UR28, UR16, 0x404, URZ ;  /* 0x00000404101c7897 */ /* 0x000fd6000fffe03f */
[----:B------:R-:W-:Y:S01]  /*20e0*/  HGMMA.64x128x16.F32.BF16 R24, gdesc[UR12].tnspB, R24 ;  /* 0x41e000000c1879f0 */ /* 0x000fe20008701818 */
[----:B------:R-:W-:Y:S01]  /*20f0*/  UIADD3.64 UR12, UR16, 0x400, URZ ;  /* 0x00000400100c7897 */ /* 0x000fe2000fffe03f */
[----:B------:R-:W-:Y:S01]  /*2100*/  UMOV UR14, UR18 ;  /* 0x00000012000e7c82 */ /* 0x000fe20008000000 */
[----:B------:R-:W-:-:S09]  /*2110*/  UMOV UR15, UR19 ;  /* 0x00000013000f7c82 */ /* 0x000fd20008000000 */
[----:B------:R-:W-:-:S12]  /*2120*/  HGMMA.64x128x16.F32.BF16 R24, gdesc[UR12].tnspB, R24 ;  /* 0x41e000000c1879f0 */ /* 0x000fd80008701818 */
[----:B------:R-:W-:-:S12]  /*2130*/  HGMMA.64x128x16.F32.BF16 R24, gdesc[UR32].tnspB, R24 ;  /* 0x41e00000201879f0 */ /* 0x000fd80008701818 */
[----:B------:R-:W-:Y:S01]  /*2140*/  HGMMA.64x128x16.F32.BF16 R24, gdesc[UR28].tnspB, R24, gsb0 ;  /* 0x41e000001c1879f0 */ /* 0x000fe20008001818 */
[----:B------:R-:W-:Y:S05]  /*2150*/  @!P0 BRA `(.L_x_49) ;  /* 0xfffffff800bc8947 */ /* 0x000fea000383ffff */
.L_x_47:
[----:B------:R-:W-:Y:S02]  /*2160*/  WARPGROUP.DEPBAR.LE gsb0, 0x0 ;  /* 0x00008000000079c5 */ /* 0x000fe40000010000 */
[----:B----4-:R-:W-:Y:S01]  /*2170*/  BAR.SYNC.DEFER_BLOCKING 0x0 ;  /* 0x0000000000007b1d */ /* 0x010fe20000010000 */
[C---:B-1----:R-:W-:Y:S01]  /*2180*/  IMAD.SHL.U32 R2, R0.reuse, 0x80, RZ ;  /* 0x0000008000027824 */ /* 0x042fe200078e00ff */
[----:B------:R-:W-:Y:S01]  /*2190*/  F2FP.BF16.F32.PACK_AB R88, R89, R88 ;  /* 0x000000585958723e */ /* 0x000fe200000010ff */
[----:B------:R-:W-:Y:S01]  /*21a0*/  IMAD.SHL.U32 R3, R0, 0x10, RZ ;  /* 0x0000001000037824 */ /* 0x000fe200078e00ff */
[----:B------:R-:W-:Y:S02]  /*21b0*/  F2FP.BF16.F32.PACK_AB R89, R91, R90 ;  /* 0x0000005a5b59723e */ /* 0x000fe400000010ff */
[----:B------:R-:W-:Y:S02]  /*21c0*/  ELECT P0, URZ, PT ;  /* 0x00000000003f782f */ /* 0x000fe40003800000 */
[----:B------:R-:W-:Y:S01]  /*21d0*/  LOP3.LUT R2, R2, 0x780, RZ, 0xc0, !PT ;  /* 0x0000078002027812 */ /* 0x000fe200078ec0ff */
[----:B------:R-:W-:Y:S01]  /*21e0*/  ULOP3.LUT UR26, UR26, 0x1, URZ, 0xc0, !UPT ;  /* 0x000000011a1a7892 */ /* 0x000fe2000f8ec03f */
[----:B------:R-:W-:Y:S01]  /*21f0*/  F2FP.BF16.F32.PACK_AB R120, R121, R120 ;  /* 0x000000787978723e */ /* 0x000fe200000010ff */
[----:B------:R-:W-:Y:S01]  /*2200*/  UMOV UR10, UR11 ;  /* 0x0000000b000a7c82 */ /* 0x000fe20008000000 */
[----:B------:R-:W-:Y:S01]  /*2210*/  LOP3.LUT R3, R2, 0x70, R3, 0xf8, !PT ;  /* 0x0000007002037812 */ /* 0x000fe200078ef803 */
[----:B------:R-:W-:Y:S01]  /*2220*/  ULEA UR8, UR26, UR7, 0xf ;  /* 0x000000071a087291 */ /* 0x000fe2000f8e783f */
[----:B------:R-:W-:Y:S01]  /*2230*/  F2FP.BF16.F32.PACK_AB R90, R93, R92 ;  /* 0x0000005c5d5a723e */ /* 0x000fe200000010ff */
[----:B------:R-:W-:Y:S01]  /*2240*/  ULEA UR9, UR26, UR27, 0x6 ;  /* 0x0000001b1a097291 */ /* 0x000fe2000f8e303f */
[----:B------:R-:W-:Y:S01]  /*2250*/  LOP3.LUT R3, R3, 0x10, R0, 0x78, !PT ;  /* 0x0000001003037812 */ /* 0x000fe200078e7800 */
[----:B------:R-:W-:Y:S01]  /*2260*/  IMAD.SHL.U32 R0, R0, 0x40, RZ ;  /* 0x0000004000007824 */ /* 0x000fe200078e00ff */
[----:B------:R-:W-:-:S02]  /*2270*/  F2FP.BF16.F32.PACK_AB R91, R95, R94 ;  /* 0x0000005e5f5b723e */ /* 0x000fc400000010ff */
[----:B------:R-:W-:Y:S02]  /*2280*/  F2FP.BF16.F32.PACK_AB R121, R123, R122 ;  /* 0x0000007a7b79723e */ /* 0x000fe400000010ff */
[----:B------:R-:W-:Y:S02]  /*2290*/  LOP3.LUT R0, R3, 0x3800, R0, 0xf8, !PT ;  /* 0x0000380003007812 */ /* 0x000fe400078ef800 */
[----:B------:R-:W-:Y:S01]  /*22a0*/  F2FP.BF16.F32.PACK_AB R24, R25, R24 ;  /* 0x000000181918723e */ /* 0x000fe200000010ff */
[----:B------:R-:W1:Y:S02]  /*22b0*/  @!P2 SYNCS.CCTL.IV [UR7+0x24000] ;  /* 0x02400000ff00a9b1 */ /* 0x000e640008000007 */
[----:B-1----:R-:W-:Y:S01]  /*22c0*/  BAR.SYNC.DEFER_BLOCKING 0x0 ;  /* 0x0000000000007b1d */ /* 0x002fe20000010000 */
[C---:B------:R-:W-:Y:S01]  /*22d0*/  LOP3.LUT R3, R0.reuse, 0x20, RZ, 0x3c, !PT ;  /* 0x0000002000037812 */ /* 0x040fe200078e3cff */
[----:B------:R-:W-:Y:S01]  /*22e0*/  VIADD R2, R0, UR7 ;  /* 0x0000000700027c36 */ /* 0x000fe20008000000 */
[----:B------:R-:W-:-:S02]  /*22f0*/  F2FP.BF16.F32.PACK_AB R122, R125, R124 ;  /* 0x0000007c7d7a723e */ /* 0x000fc400000010ff */
[----:B------:R-:W-:Y:S01]  /*2300*/  F2FP.BF16.F32.PACK_AB R123, R127, R126 ;  /* 0x0000007e7f7b723e */ /* 0x000fe200000010ff */
[----:B------:R-:W-:Y:S01]  /*2310*/  VIADD R3, R3, UR7 ;  /* 0x0000000703037c36 */ /* 0x000fe20008000000 */
[----:B------:R-:W-:Y:S02]  /*2320*/  F2FP.BF16.F32.PACK_AB R25, R27, R26 ;  /* 0x0000001a1b19723e */ /* 0x000fe400000010ff */
[----:B------:R-:W-:Y:S02]  /*2330*/  F2FP.BF16.F32.PACK_AB R56, R57, R56 ;  /* 0x000000383938723e */ /* 0x000fe400000010ff */
[----:B------:R-:W-:Y:S02]  /*2340*/  F2FP.BF16.F32.PACK_AB R96, R97, R96 ;  /* 0x000000606160723e */ /* 0x000fe400000010ff */
[----:B------:R-:W-:Y:S02]  /*2350*/  F2FP.BF16.F32.PACK_AB R26, R29, R28 ;  /* 0x0000001c1d1a723e */ /* 0x000fe400000010ff */
[----:B------:R-:W-:-:S02]  /*2360*/  F2FP.BF16.F32.PACK_AB R27, R31, R30 ;  /* 0x0000001e1f1b723e */ /* 0x000fc400000010ff */
[----:B------:R-:W-:Y:S02]  /*2370*/  F2FP.BF16.F32.PACK_AB R57, R59, R58 ;  /* 0x0000003a3b39723e */ /* 0x000fe400000010ff */
[----:B------:R-:W-:Y:S02]  /*2380*/  F2FP.BF16.F32.PACK_AB R97, R99, R98 ;  /* 0x000000626361723e */ /* 0x000fe400000010ff */
[----:B------:R-:W-:Y:S02]  /*2390*/  F2FP.BF16.F32.PACK_AB R128, R129, R128 ;  /* 0x000000808180723e */ /* 0x000fe400000010ff */
[----:B------:R-:W-:Y:S01]  /*23a0*/  F2FP.BF16.F32.PACK_AB R58, R61, R60 ;  /* 0x0000003c3d3a723e */ /* 0x000fe200000010ff */
[----:B------:R-:W1:Y:S02]  /*23b0*/  @!P2 SYNCS.CCTL.IV [UR7+0x24008] ;  /* 0x02400800ff00a9b1 */ /* 0x000e640008000007 */
[----:B-1----:R-:W-:Y:S01]  /*23c0*/  BAR.SYNC.DEFER_BLOCKING 0x0 ;  /* 0x0000000000007b1d */ /* 0x002fe20000010000 */
[----:B------:R-:W-:-:S02]  /*23d0*/  F2FP.BF16.F32.PACK_AB R59, R63, R62 ;  /* 0x0000003e3f3b723e */ /* 0x000fc400000010ff */
[----:B------:R-:W-:Y:S02]  /*23e0*/  LOP3.LUT R4, R0, 0x40, RZ, 0x3c, !PT ;  /* 0x0000004000047812 */ /* 0x000fe400078e3cff */
[----:B------:R-:W-:Y:S02]  /*23f0*/  F2FP.BF16.F32.PACK_AB R98, R101, R100 ;  /* 0x000000646562723e */ /* 0x000fe400000010ff */
[----:B------:R-:W-:Y:S01]  /*2400*/  F2FP.BF16.F32.PACK_AB R99, R103, R102 ;  /* 0x000000666763723e */ /* 0x000fe200000010ff */
[----:B------:R-:W-:Y:S01]  /*2410*/  VIADD R4, R4, UR7 ;  /* 0x0000000704047c36 */ /* 0x000fe20008000000 */
[----:B------:R-:W-:Y:S02]  /*2420*/  F2FP.BF16.F32.PACK_AB R129, R131, R130 ;  /* 0x000000828381723e */ /* 0x000fe400000010ff */
[----:B------:R-:W-:Y:S02]  /*2430*/  F2FP.BF16.F32.PACK_AB R32, R33, R32 ;  /* 0x000000202120723e */ /* 0x000fe400000010ff */
[----:B------:R-:W-:-:S02]  /*2440*/  F2FP.BF16.F32.PACK_AB R130, R133, R132 ;  /* 0x000000848582723e */ /* 0x000fc400000010ff */
[----:B------:R-:W-:Y:S02]  /*2450*/  F2FP.BF16.F32.PACK_AB R131, R135, R134 ;  /* 0x000000868783723e */ /* 0x000fe400000010ff */
[----:B------:R-:W-:Y:S02]  /*2460*/  F2FP.BF16.F32.PACK_AB R33, R35, R34 ;  /* 0x000000222321723e */ /* 0x000fe400000010ff */
[----:B------:R-:W-:Y:S02]  /*2470*/  F2FP.BF16.F32.PACK_AB R64, R65, R64 ;  /* 0x000000404140723e */ /* 0x000fe400000010ff */
[----:B------:R-:W-:Y:S02]  /*2480*/  F2FP.BF16.F32.PACK_AB R104, R105, R104 ;  /* 0x000000686968723e */ /* 0x000fe400000010ff */
[----:B------:R-:W-:Y:S01]  /*2490*/  F2FP.BF16.F32.PACK_AB R34, R37, R36 ;  /* 0x000000242522723e */ /* 0x000fe200000010ff */
[----:B------:R-:W1:Y:S02]  /*24a0*/  @!P2 SYNCS.CCTL.IV [UR7+0x24010] ;  /* 0x02401000ff00a9b1 */ /* 0x000e640008000007 */
[----:B-1----:R-:W-:Y:S01]  /*24b0*/  STSM.16.M88.4 [R2], R88 ;  /* 0x0000005802007844 */ /* 0x002fe20000000200 */
[----:B------:R-:W-:-:S02]  /*24c0*/  F2FP.BF16.F32.PACK_AB R35, R39, R38 ;  /* 0x000000262723723e */ /* 0x000fc400000010ff */
[----:B------:R-:W-:Y:S01]  /*24d0*/  F2FP.BF16.F32.PACK_AB R65, R67, R66 ;  /* 0x000000424341723e */ /* 0x000fe200000010ff */
[----:B------:R-:W-:Y:S01]  /*24e0*/  STSM.16.M88.4 [R2+0x8000], R120 ;  /* 0x0080007802007844 */ /* 0x000fe20000000200 */
[----:B------:R-:W-:Y:S02]  /*24f0*/  F2FP.BF16.F32.PACK_AB R105, R107, R106 ;  /* 0x0000006a6b69723e */ /* 0x000fe400000010ff */
[----:B------:R-:W-:Y:S01]  /*2500*/  F2FP.BF16.F32.PACK_AB R136, R137, R136 ;  /* 0x000000888988723e */ /* 0x000fe200000010ff */
[----:B------:R-:W-:Y:S01]  /*2510*/  STSM.16.M88.4 [R2+0x4000], R24 ;  /* 0x0040001802007844 */ /* 0x000fe20000000200 */
[----:B------:R-:W-:Y:S02]  /*2520*/  F2FP.BF16.F32.PACK_AB R66, R69, R68 ;  /* 0x000000444542723e */ /* 0x000fe400000010ff */
[----:B------:R-:W-:Y:S01]  /*2530*/  F2FP.BF16.F32.PACK_AB R67, R71, R70 ;  /* 0x000000464743723e */ /* 0x000fe200000010ff */
[----:B------:R-:W-:Y:S01]  /*2540*/  STSM.16.M88.4 [R2+0xc000], R56 ;  /* 0x00c0003802007844 */ /* 0x000fe20000000200 */
[----:B------:R-:W-:-:S02]  /*2550*/  LOP3.LUT R0, R0, 0x60, RZ, 0x3c, !PT ;  /* 0x0000006000007812 */ /* 0x000fc400078e3cff */
[----:B------:R-:W-:Y:S01]  /*2560*/  F2FP.BF16.F32.PACK_AB R106, R109, R108 ;  /* 0x0000006c6d6a723e */ /* 0x000fe200000010ff */
[----:B------:R-:W-:Y:S01]  /*2570*/  STSM.16.M88.4 [R3], R96 ;  /* 0x0000006003007844 */ /* 0x000fe20000000200 */
[----:B------:R-:W-:Y:S01]  /*2580*/  F2FP.BF16.F32.PACK_AB R107, R111, R110 ;  /* 0x0000006e6f6b723e */ /* 0x000fe200000010ff */
[----:B------:R-:W-:Y:S01]  /*2590*/  VIADD R0, R0, UR7 ;  /* 0x0000000700007c36 */ /* 0x000fe20008000000 */
[----:B------:R-:W-:Y:S01]  /*25a0*/  F2FP.BF16.F32.PACK_AB R137, R139, R138 ;  /* 0x0000008a8b89723e */ /* 0x000fe200000010ff */
[----:B------:R-:W-:Y:S01]  /*25b0*/  STSM.16.M88.4 [R3+0x8000], R128 ;  /* 0x0080008003007844 */ /* 0x000fe20000000200 */
[----:B------:R-:W-:Y:S02]  /*25c0*/  F2FP.BF16.F32.PACK_AB R40, R41, R40 ;  /* 0x000000282928723e */ /* 0x000fe400000010ff */
[----:B------:R-:W-:Y:S01]  /*25d0*/  F2FP.BF16.F32.PACK_AB R138, R141, R140 ;  /* 0x0000008c8d8a723e */ /* 0x000fe200000010ff */
[----:B------:R-:W-:Y:S01]  /*25e0*/  STSM.16.M88.4 [R3+0x4000], R32 ;  /* 0x0040002003007844 */ /* 0x000fe20000000200 */
[----:B------:R-:W-:-:S02]  /*25f0*/  F2FP.BF16.F32.PACK_AB R139, R143, R142 ;  /* 0x0000008e8f8b723e */ /* 0x000fc400000010ff */
[----:B------:R-:W-:Y:S01]  /*2600*/  F2FP.BF16.F32.PACK_AB R41, R43, R42 ;  /* 0x0000002a2b29723e */ /* 0x000fe200000010ff */
[----:B------:R-:W-:Y:S01]  /*2610*/  STSM.16.M88.4 [R3+0xc000], R64 ;  /* 0x00c0004003007844 */ /* 0x000fe20000000200 */
[----:B------:R-:W-:Y:S02]  /*2620*/  F2FP.BF16.F32.PACK_AB R72, R73, R72 ;  /* 0x000000484948723e */ /* 0x000fe400000010ff */
[----:B------:R-:W-:Y:S01]  /*2630*/  F2FP.BF16.F32.PACK_AB R112, R113, R112 ;  /* 0x000000707170723e */ /* 0x000fe200000010ff */
[----:B------:R-:W-:Y:S01]  /*2640*/  STSM.16.M88.4 [R4], R104 ;  /* 0x0000006804007844 */ /* 0x000fe20000000200 */
[----:B------:R-:W-:Y:S02]  /*2650*/  F2FP.BF16.F32.PACK_AB R42, R45, R44 ;  /* 0x0000002c2d2a723e */ /* 0x000fe400000010ff */
[----:B------:R-:W-:Y:S01]  /*2660*/  F2FP.BF16.F32.PACK_AB R43, R47, R46 ;  /* 0x0000002e2f2b723e */ /* 0x000fe200000010ff */
[----:B------:R-:W-:Y:S01]  /*2670*/  STSM.16.M88.4 [R4+0x8000], R136 ;  /* 0x0080008804007844 */ /* 0x000fe20000000200 */
[----:B------:R-:W-:-:S02]  /*2680*/  F2FP.BF16.F32.PACK_AB R73, R75, R74 ;  /* 0x0000004a4b49723e */ /* 0x000fc400000010ff */
[----:B------:R-:W-:Y:S01]  /*2690*/  F2FP.BF16.F32.PACK_AB R113, R115, R114 ;  /* 0x000000727371723e */ /* 0x000fe200000010ff */
[----:B------:R-:W-:Y:S01]  /*26a0*/  STSM.16.M88.4 [R4+0x4000], R40 ;  /* 0x0040002804007844 */ /* 0x000fe20000000200 */
[----:B------:R-:W-:Y:S02]  /*26b0*/  F2FP.BF16.F32.PACK_AB R144, R145, R144 ;  /* 0x000000909190723e */ /* 0x000fe400000010ff */
[----:B------:R-:W-:Y:S02]  /*26c0*/  F2FP.BF16.F32.PACK_AB R74, R77, R76 ;  /* 0x0000004c4d4a723e */ /* 0x000fe400000010ff */
[----:B------:R-:W-:Y:S02]  /*26d0*/  F2FP.BF16.F32.PACK_AB R75, R79, R78 ;  /* 0x0000004e4f4b723e */ /* 0x000fe400000010ff */
[----:B------:R-:W-:Y:S02]  /*26e0*/  F2FP.BF16.F32.PACK_AB R114, R117, R116 ;  /* 0x000000747572723e */ /* 0x000fe400000010ff */
[----:B------:R-:W-:Y:S01]  /*26f0*/  F2FP.BF16.F32.PACK_AB R115, R119, R118 ;  /* 0x000000767773723e */ /* 0x000fe200000010ff */
[----:B------:R-:W-:Y:S01]  /*2700*/  STSM.16.M88.4 [R4+0xc000], R72 ;  /* 0x00c0004804007844 */ /* 0x000fe20000000200 */
[----:B------:R-:W-:-:S02]  /*2710*/  F2FP.BF16.F32.PACK_AB R145, R147, R146 ;  /* 0x000000929391723e */ /* 0x000fc400000010ff */
[----:B------:R-:W-:Y:S01]  /*2720*/  F2FP.BF16.F32.PACK_AB R48, R49, R48 ;  /* 0x000000303130723e */ /* 0x000fe200000010ff */
[----:B------:R-:W-:Y:S01]  /*2730*/  STSM.16.M88.4 [R0], R112 ;  /* 0x0000007000007844 */ /* 0x000fe20000000200 */
[----:B------:R-:W-:Y:S02]  /*2740*/  F2FP.BF16.F32.PACK_AB R146, R149, R148 ;  /* 0x000000949592723e */ /* 0x000fe400000010ff */
[----:B------:R-:W-:Y:S02]  /*2750*/  F2FP.BF16.F32.PACK_AB R147, R151, R150 ;  /* 0x000000969793723e */ /* 0x000fe400000010ff */
[----:B------:R-:W-:Y:S02]  /*2760*/  F2FP.BF16.F32.PACK_AB R49, R51, R50 ;  /* 0x000000323331723e */ /* 0x000fe400000010ff */
[----:B------:R-:W-:Y:S01]  /*2770*/  F2FP.BF16.F32.PACK_AB R80, R81, R80 ;  /* 0x000000505150723e */ /* 0x000fe200000010ff */
[----:B------:R-:W-:Y:S01]  /*2780*/  STSM.16.M88.4 [R0+0x8000], R144 ;  /* 0x0080009000007844 */ /* 0x000fe20000000200 */
[----:B------:R-:W-:-:S02]  /*2790*/  F2FP.BF16.F32.PACK_AB R50, R53, R52 ;  /* 0x000000343532723e */ /* 0x000fc400000010ff */
[----:B------:R-:W-:Y:S02]  /*27a0*/  F2FP.BF16.F32.PACK_AB R51, R55, R54 ;  /* 0x000000363733723e */ /* 0x000fe400000010ff */
[----:B------:R-:W-:Y:S02]  /*27b0*/  F2FP.BF16.F32.PACK_AB R81, R83, R82 ;  /* 0x000000525351723e */ /* 0x000fe400000010ff */
[----:B------:R-:W-:Y:S01]  /*27c0*/  F2FP.BF16.F32.PACK_AB R82, R85, R84 ;  /* 0x000000545552723e */ /* 0x000fe200000010ff */
[----:B------:R-:W-:Y:S01]  /*27d0*/  STSM.16.M88.4 [R0+0x4000], R48 ;  /* 0x0040003000007844 */ /* 0x000fe20000000200 */
[----:B------:R-:W-:Y:S02]  /*27e0*/  F2FP.BF16.F32.PACK_AB R83, R87, R86 ;  /* 0x000000565753723e */ /* 0x000fe400000010ff */
[----:B------:R-:W-:-:S03]  /*27f0*/  ISETP.LT.U32.AND P0, PT, R6, 0x40, P0 ;  /* 0x000000400600780c */ /* 0x000fc60000701070 */
[----:B------:R-:W-:Y:S01]  /*2800*/  STSM.16.M88.4 [R0+0xc000], R80 ;  /* 0x00c0005000007844 */ /* 0x000fe20000000200 */
[----:B------:R1:W-:Y:S06]  /*2810*/  MEMBAR.ALL.CTA ;  /* 0x0000000000007992 */ /* 0x0003ec0000008000 */
[----:B-1----:R-:W1:Y:S03]  /*2820*/  FENCE.VIEW.ASYNC.S ;  /* 0x00000000000073c6 */ /* 0x002e660000000000 */
[----:B-1----:R-:W-:Y:S01]  /*2830*/  VOTEU.ANY UP0, P0 ;  /* 0x00000000003f7886 */ /* 0x002fe20000000100 */
[----:B------:R-:W-:-:S04]  /*2840*/  VOTEU.ANY UP1, P0 ;  /* 0x00000000003f7886 */ /* 0x000fc80000020100 */
[----:B---3--:R-:W-:Y:S01]  /*2850*/  @UP0 UMOV UR4, UR24 ;  /* 0x0000001800040c82 */ /* 0x008fe20008000000 */
[----:B------:R-:W-:Y:S01]  /*2860*/  @UP0 UMOV UR5, UR25 ;  /* 0x0000001900050c82 */ /* 0x000fe20008000000 */
[----:B------:R-:W-:Y:S06]  /*2870*/  BAR.SYNC.DEFER_BLOCKING 0x0 ;  /* 0x0000000000007b1d */ /* 0x000fec0000010000 */
[----:B------:R1:W-:Y:S01]  /*2880*/  @UP1 UTMASTG.2D [UR8], [UR4] ;  /* 0x00000008040013b5 */ /* 0x0003e20008008000 */
[----:B------:R0:W-:Y:S01]  /*2890*/  UTMACMDFLUSH ;  /* 0x00000000000079b7 */ /* 0x0001e20000000000 */
[----:B------:R-:W-:-:S04]  /*28a0*/  DEPBAR.LE SB0, 0x0 ;  /* 0x000080000000791a */ /* 0x000fc80000000000 */
[----:B------:R-:W-:Y:S06]  /*28b0*/  BAR.SYNC.DEFER_BLOCKING 0x0 ;  /* 0x0000000000007b1d */ /* 0x000fec0000010000 */
[----:B-1----:R-:W-:Y:S05]  /*28c0*/  EXIT ;  /* 0x000000000000794d */ /* 0x002fea0003800000 */
.L_x_48:
[----:B------:R-:W1:Y:S02]  /*28d0*/  SYNCS.PHASECHK.TRANS64.TRYWAIT P0, [UR28+0x24000], R2 ;  /* 0x02400002ff0075a7 */ /* 0x000e64000800015c */
[----:B-1----:R-:W-:Y:S05]  /*28e0*/  @!P0 BRA `(.L_x_48) ;  /* 0xfffffffc00f88947 */ /* 0x002fea000383ffff */
[----:B------:R-:W-:Y:S05]  /*28f0*/  BRA `(.L_x_50) ;  /* 0xfffffff4008c7947 */ /* 0x000fea000383ffff */
.L_x_51:
[----:B------:R-:W-:-:S00]  /*2900*/  BRA `(.L_x_51) ;  /* 0xfffffffc00fc7947 */ /* 0x000fc0000383ffff */
[----:B------:R-:W-:-:S00]  /*2910*/  NOP ;  /* 0x0000000000007918 */ /* 0x000fc00000000000 */
        /* <DEDUP_REMOVED lines=14> */
.L_x_52:


//--------------------- .nv.shared.gluon_wgmma    --------------------------
	.section	.nv.shared.gluon_wgmma,"aw",@nobits
	.sectionflags	@""
	.align	16
	.zero		1024


//--------------------- .nv.shared.reserved.0     --------------------------
	.section	.nv.shared.reserved.0,"aw",@nobits
	.weak		__nv_reservedSMEM_offset_0_alias
	.size		__nv_reservedSMEM_offset_0_alias, 0, 0
	.other		__nv_reservedSMEM_offset_0_alias,@"STO_CUDA_RESERVED_SHARED STV_DEFAULT"
__nv_reservedSMEM_offset_0_alias:
	.zero		0


//--------------------- .nv.constant0.gluon_wgmma --------------------------
	.section	.nv.constant0.gluon_wgmma,"a",@progbits
	.sectionflags	@""
	.align	4
.nv.constant0.gluon_wgmma:
	.zero		608


//--------------------- SYMBOLS --------------------------

	.type		.nv.reservedSmem.offset0,@object
	.size		.nv.reservedSmem.offset0,0x4
